//
// Generated by NVIDIA NVVM Compiler
//
// Compiler Build ID: CL-36424714
// Cuda compilation tools, release 13.0, V13.0.88
// Based on NVVM 20.0.0
//

.version 9.0
.target sm_100
.address_size 64

	// .globl	_Z26heapBasedButterflyCountingPxPiiiPyS0_S0_ii
// _ZZ26heapBasedButterflyCountingPxPiiiPyS0_S0_iiE11sharedCount has been demoted
.global .align 1 .b8 _ZN34_INTERNAL_214228ab_4_k_cu_0e912a334cuda3std3__45__cpo5beginE[1];
.global .align 1 .b8 _ZN34_INTERNAL_214228ab_4_k_cu_0e912a334cuda3std3__45__cpo3endE[1];
.global .align 1 .b8 _ZN34_INTERNAL_214228ab_4_k_cu_0e912a334cuda3std3__45__cpo6cbeginE[1];
.global .align 1 .b8 _ZN34_INTERNAL_214228ab_4_k_cu_0e912a334cuda3std3__45__cpo4cendE[1];
.global .align 1 .b8 _ZN34_INTERNAL_214228ab_4_k_cu_0e912a334cuda3std3__45__cpo6rbeginE[1];
.global .align 1 .b8 _ZN34_INTERNAL_214228ab_4_k_cu_0e912a334cuda3std3__45__cpo4rendE[1];
.global .align 1 .b8 _ZN34_INTERNAL_214228ab_4_k_cu_0e912a334cuda3std3__45__cpo7crbeginE[1];
.global .align 1 .b8 _ZN34_INTERNAL_214228ab_4_k_cu_0e912a334cuda3std3__45__cpo5crendE[1];
.global .align 1 .b8 _ZN34_INTERNAL_214228ab_4_k_cu_0e912a334cuda3std3__436_GLOBAL__N__214228ab_4_k_cu_0e912a336ignoreE[1];
.global .align 1 .b8 _ZN34_INTERNAL_214228ab_4_k_cu_0e912a334cuda3std3__419piecewise_constructE[1];
.global .align 1 .b8 _ZN34_INTERNAL_214228ab_4_k_cu_0e912a334cuda3std3__48in_placeE[1];
.global .align 1 .b8 _ZN34_INTERNAL_214228ab_4_k_cu_0e912a334cuda3std3__420unreachable_sentinelE[1];
.global .align 1 .b8 _ZN34_INTERNAL_214228ab_4_k_cu_0e912a334cuda3std3__47nulloptE[1];
.global .align 1 .b8 _ZN34_INTERNAL_214228ab_4_k_cu_0e912a334cuda3std3__48unexpectE[1];
.global .align 1 .b8 _ZN34_INTERNAL_214228ab_4_k_cu_0e912a334cuda3std6ranges3__45__cpo4swapE[1];
.global .align 1 .b8 _ZN34_INTERNAL_214228ab_4_k_cu_0e912a334cuda3std6ranges3__45__cpo9iter_moveE[1];
.global .align 1 .b8 _ZN34_INTERNAL_214228ab_4_k_cu_0e912a334cuda3std6ranges3__45__cpo5beginE[1];
.global .align 1 .b8 _ZN34_INTERNAL_214228ab_4_k_cu_0e912a334cuda3std6ranges3__45__cpo3endE[1];
.global .align 1 .b8 _ZN34_INTERNAL_214228ab_4_k_cu_0e912a334cuda3std6ranges3__45__cpo6cbeginE[1];
.global .align 1 .b8 _ZN34_INTERNAL_214228ab_4_k_cu_0e912a334cuda3std6ranges3__45__cpo4cendE[1];
.global .align 1 .b8 _ZN34_INTERNAL_214228ab_4_k_cu_0e912a334cuda3std6ranges3__45__cpo7advanceE[1];
.global .align 1 .b8 _ZN34_INTERNAL_214228ab_4_k_cu_0e912a334cuda3std6ranges3__45__cpo9iter_swapE[1];
.global .align 1 .b8 _ZN34_INTERNAL_214228ab_4_k_cu_0e912a334cuda3std6ranges3__45__cpo4nextE[1];
.global .align 1 .b8 _ZN34_INTERNAL_214228ab_4_k_cu_0e912a334cuda3std6ranges3__45__cpo4prevE[1];
.global .align 1 .b8 _ZN34_INTERNAL_214228ab_4_k_cu_0e912a334cuda3std6ranges3__45__cpo4dataE[1];
.global .align 1 .b8 _ZN34_INTERNAL_214228ab_4_k_cu_0e912a334cuda3std6ranges3__45__cpo5cdataE[1];
.global .align 1 .b8 _ZN34_INTERNAL_214228ab_4_k_cu_0e912a334cuda3std6ranges3__45__cpo4sizeE[1];
.global .align 1 .b8 _ZN34_INTERNAL_214228ab_4_k_cu_0e912a334cuda3std6ranges3__45__cpo5ssizeE[1];
.global .align 1 .b8 _ZN34_INTERNAL_214228ab_4_k_cu_0e912a334cuda3std6ranges3__45__cpo8distanceE[1];
.global .align 1 .b8 _ZN34_INTERNAL_214228ab_4_k_cu_0e912a336thrust24THRUST_300001_SM_1000_NS6system6detail10sequential3seqE[1];
.global .align 1 .b8 _ZN34_INTERNAL_214228ab_4_k_cu_0e912a336thrust24THRUST_300001_SM_1000_NS12placeholders2_1E[1];
.global .align 1 .b8 _ZN34_INTERNAL_214228ab_4_k_cu_0e912a336thrust24THRUST_300001_SM_1000_NS12placeholders2_2E[1];
.global .align 1 .b8 _ZN34_INTERNAL_214228ab_4_k_cu_0e912a336thrust24THRUST_300001_SM_1000_NS12placeholders2_3E[1];
.global .align 1 .b8 _ZN34_INTERNAL_214228ab_4_k_cu_0e912a336thrust24THRUST_300001_SM_1000_NS12placeholders2_4E[1];
.global .align 1 .b8 _ZN34_INTERNAL_214228ab_4_k_cu_0e912a336thrust24THRUST_300001_SM_1000_NS12placeholders2_5E[1];
.global .align 1 .b8 _ZN34_INTERNAL_214228ab_4_k_cu_0e912a336thrust24THRUST_300001_SM_1000_NS12placeholders2_6E[1];
.global .align 1 .b8 _ZN34_INTERNAL_214228ab_4_k_cu_0e912a336thrust24THRUST_300001_SM_1000_NS12placeholders2_7E[1];
.global .align 1 .b8 _ZN34_INTERNAL_214228ab_4_k_cu_0e912a336thrust24THRUST_300001_SM_1000_NS12placeholders2_8E[1];
.global .align 1 .b8 _ZN34_INTERNAL_214228ab_4_k_cu_0e912a336thrust24THRUST_300001_SM_1000_NS12placeholders2_9E[1];
.global .align 1 .b8 _ZN34_INTERNAL_214228ab_4_k_cu_0e912a336thrust24THRUST_300001_SM_1000_NS12placeholders3_10E[1];

.visible .entry _Z26heapBasedButterflyCountingPxPiiiPyS0_S0_ii(
	.param .u64 .ptr .align 1 _Z26heapBasedButterflyCountingPxPiiiPyS0_S0_ii_param_0,
	.param .u64 .ptr .align 1 _Z26heapBasedButterflyCountingPxPiiiPyS0_S0_ii_param_1,
	.param .u32 _Z26heapBasedButterflyCountingPxPiiiPyS0_S0_ii_param_2,
	.param .u32 _Z26heapBasedButterflyCountingPxPiiiPyS0_S0_ii_param_3,
	.param .u64 .ptr .align 1 _Z26heapBasedButterflyCountingPxPiiiPyS0_S0_ii_param_4,
	.param .u64 .ptr .align 1 _Z26heapBasedButterflyCountingPxPiiiPyS0_S0_ii_param_5,
	.param .u64 .ptr .align 1 _Z26heapBasedButterflyCountingPxPiiiPyS0_S0_ii_param_6,
	.param .u32 _Z26heapBasedButterflyCountingPxPiiiPyS0_S0_ii_param_7,
	.param .u32 _Z26heapBasedButterflyCountingPxPiiiPyS0_S0_ii_param_8
)
{
	.local .align 8 .b8 	__local_depot0[264];
	.reg .b64 	%SP;
	.reg .b64 	%SPL;
	.reg .pred 	%p<23>;
	.reg .b32 	%r<96>;
	.reg .b64 	%rd<120>;
	// demoted variable
	.shared .align 8 .u64 _ZZ26heapBasedButterflyCountingPxPiiiPyS0_S0_iiE11sharedCount;
	mov.u64 	%SPL, __local_depot0;
	ld.param.u64 	%rd46, [_Z26heapBasedButterflyCountingPxPiiiPyS0_S0_ii_param_0];
	ld.param.u64 	%rd44, [_Z26heapBasedButterflyCountingPxPiiiPyS0_S0_ii_param_1];
	ld.param.u32 	%r42, [_Z26heapBasedButterflyCountingPxPiiiPyS0_S0_ii_param_7];
	ld.param.u32 	%r43, [_Z26heapBasedButterflyCountingPxPiiiPyS0_S0_ii_param_8];
	cvta.to.global.u64 	%rd1, %rd44;
	cvta.to.global.u64 	%rd2, %rd46;
	add.u64 	%rd3, %SPL, 0;
	mov.u32 	%r1, %tid.x;
	setp.ne.s32 	%p1, %r1, 0;
	@%p1 bra 	$L__BB0_2;
	mov.b64 	%rd48, 0;
	st.shared.u64 	[_ZZ26heapBasedButterflyCountingPxPiiiPyS0_S0_iiE11sharedCount], %rd48;
$L__BB0_2:
	mov.u32 	%r44, %ctaid.x;
	mov.u32 	%r2, %ntid.x;
	mad.lo.s32 	%r45, %r44, %r2, %r1;
	add.s32 	%r79, %r45, %r42;
	setp.ge.s32 	%p2, %r79, %r43;
	mov.b64 	%rd118, 0;
	@%p2 bra 	$L__BB0_31;
	mov.u32 	%r46, %nctaid.x;
	mul.lo.s32 	%r4, %r46, %r2;
	mov.b64 	%rd118, 0;
$L__BB0_4:
	mov.b32 	%r48, -1;
	st.local.u32 	[%rd3], %r48;
	mul.wide.s32 	%rd51, %r79, 8;
	add.s64 	%rd52, %rd2, %rd51;
	ld.global.u32 	%r49, [%rd52+8];
	add.s32 	%r80, %r49, -1;
	cvt.s64.s32 	%rd105, %r80;
	ld.global.u64 	%rd6, [%rd52];
	setp.gt.s64 	%p3, %rd6, %rd105;
	mov.b32 	%r86, 1;
	@%p3 bra 	$L__BB0_15;
	mov.b32 	%r86, 1;
$L__BB0_6:
	shl.b64 	%rd53, %rd105, 2;
	add.s64 	%rd54, %rd1, %rd53;
	ld.global.u32 	%r9, [%rd54];
	setp.le.s32 	%p4, %r9, %r79;
	@%p4 bra 	$L__BB0_15;
	mul.wide.s32 	%rd55, %r9, 8;
	add.s64 	%rd56, %rd2, %rd55;
	ld.global.u64 	%rd57, [%rd56+8];
	shl.b64 	%rd58, %rd57, 2;
	add.s64 	%rd8, %rd1, %rd58;
	add.s64 	%rd107, %rd44, %rd58;
	mul.wide.s32 	%rd59, %r86, 24;
	add.s64 	%rd60, %rd3, %rd59;
	add.s64 	%rd10, %rd60, 16;
	st.local.u64 	[%rd60+16], %rd107;
	ld.global.u64 	%rd61, [%rd56];
	shl.b64 	%rd62, %rd61, 2;
	add.s64 	%rd112, %rd1, %rd62;
	add.s64 	%rd113, %rd44, %rd62;
	setp.ge.s64 	%p5, %rd61, %rd57;
	@%p5 bra 	$L__BB0_10;
	mov.u64 	%rd106, %rd8;
	mov.u64 	%rd108, %rd112;
	mov.u64 	%rd111, %rd112;
$L__BB0_9:
	sub.s64 	%rd63, %rd107, %rd113;
	shr.s64 	%rd64, %rd63, 2;
	shr.u64 	%rd65, %rd63, 63;
	add.s64 	%rd66, %rd64, %rd65;
	shl.b64 	%rd67, %rd66, 1;
	and.b64  	%rd68, %rd67, -4;
	add.s64 	%rd69, %rd111, %rd68;
	add.s64 	%rd70, %rd108, %rd68;
	add.s64 	%rd71, %rd112, %rd68;
	add.s64 	%rd72, %rd113, %rd68;
	ld.global.u32 	%r51, [%rd69];
	setp.gt.s32 	%p6, %r51, %r79;
	add.s64 	%rd73, %rd69, 4;
	add.s64 	%rd74, %rd70, 4;
	add.s64 	%rd75, %rd71, 4;
	add.s64 	%rd76, %rd72, 4;
	selp.b64 	%rd111, %rd111, %rd73, %p6;
	selp.b64 	%rd108, %rd108, %rd74, %p6;
	selp.b64 	%rd112, %rd112, %rd75, %p6;
	selp.b64 	%rd113, %rd113, %rd76, %p6;
	selp.b64 	%rd106, %rd70, %rd106, %p6;
	selp.b64 	%rd107, %rd72, %rd107, %p6;
	setp.lt.u64 	%p7, %rd108, %rd106;
	@%p7 bra 	$L__BB0_9;
$L__BB0_10:
	st.local.u64 	[%rd10+-8], %rd113;
	setp.ge.u64 	%p8, %rd112, %rd8;
	@%p8 bra 	$L__BB0_14;
	ld.global.u32 	%r83, [%rd112];
	add.s64 	%rd115, %rd10, -16;
	st.local.u32 	[%rd10+-16], %r83;
	shr.u32 	%r52, %r86, 31;
	add.s32 	%r53, %r86, %r52;
	shr.s32 	%r84, %r53, 1;
	mul.wide.s32 	%rd77, %r84, 24;
	add.s64 	%rd114, %rd3, %rd77;
	ld.local.u32 	%r82, [%rd114];
	setp.ge.s32 	%p9, %r83, %r82;
	@%p9 bra 	$L__BB0_13;
$L__BB0_12:
	ld.local.u64 	%rd78, [%rd115+8];
	ld.local.u64 	%rd79, [%rd115+16];
	ld.local.u64 	%rd80, [%rd114+8];
	ld.local.u64 	%rd81, [%rd114+16];
	st.local.u32 	[%rd115], %r82;
	st.local.u64 	[%rd115+8], %rd80;
	st.local.u64 	[%rd115+16], %rd81;
	st.local.u32 	[%rd114], %r83;
	st.local.u64 	[%rd114+8], %rd78;
	st.local.u64 	[%rd114+16], %rd79;
	mul.wide.s32 	%rd82, %r84, 24;
	add.s64 	%rd115, %rd3, %rd82;
	ld.local.u32 	%r83, [%rd115];
	shr.u32 	%r54, %r84, 31;
	add.s32 	%r55, %r84, %r54;
	shr.s32 	%r84, %r55, 1;
	mul.wide.s32 	%rd83, %r84, 24;
	add.s64 	%rd114, %rd3, %rd83;
	ld.local.u32 	%r82, [%rd114];
	setp.lt.s32 	%p10, %r83, %r82;
	@%p10 bra 	$L__BB0_12;
$L__BB0_13:
	add.s32 	%r86, %r86, 1;
$L__BB0_14:
	add.s32 	%r80, %r80, -1;
	cvt.s64.s32 	%rd105, %r80;
	setp.le.s64 	%p11, %rd6, %rd105;
	@%p11 bra 	$L__BB0_6;
$L__BB0_15:
	setp.lt.s32 	%p12, %r86, 2;
	mov.b32 	%r95, 1;
	@%p12 bra 	$L__BB0_30;
	add.s32 	%r89, %r86, -1;
	mov.b32 	%r88, -1;
	mov.b32 	%r95, 1;
$L__BB0_17:
	ld.local.u32 	%r27, [%rd3+24];
	setp.ne.s32 	%p13, %r27, %r88;
	@%p13 bra 	$L__BB0_19;
	add.s32 	%r95, %r95, 1;
	bra.uni 	$L__BB0_20;
$L__BB0_19:
	add.s32 	%r60, %r95, -1;
	mul.lo.s32 	%r61, %r60, %r95;
	shr.u32 	%r62, %r61, 31;
	add.s32 	%r63, %r61, %r62;
	shr.s32 	%r64, %r63, 1;
	cvt.s64.s32 	%rd84, %r64;
	add.s64 	%rd118, %rd118, %rd84;
	mov.b32 	%r95, 1;
	mov.u32 	%r88, %r27;
$L__BB0_20:
	ld.local.u64 	%rd85, [%rd3+32];
	add.s64 	%rd37, %rd85, 4;
	st.local.u64 	[%rd3+32], %rd37;
	ld.local.u64 	%rd38, [%rd3+40];
	setp.lt.u64 	%p14, %rd37, %rd38;
	@%p14 bra 	$L__BB0_22;
	mul.wide.u32 	%rd86, %r89, 24;
	add.s64 	%rd87, %rd3, %rd86;
	ld.local.u32 	%r65, [%rd87];
	ld.local.u64 	%rd88, [%rd87+8];
	ld.local.u64 	%rd89, [%rd87+16];
	st.local.u32 	[%rd3+24], %r65;
	st.local.u64 	[%rd3+32], %rd88;
	st.local.u64 	[%rd3+40], %rd89;
	st.local.u32 	[%rd87], %r27;
	st.local.u64 	[%rd87+8], %rd37;
	st.local.u64 	[%rd87+16], %rd38;
	add.s32 	%r89, %r89, -1;
	bra.uni 	$L__BB0_23;
$L__BB0_22:
	ld.u32 	%r66, [%rd37];
	st.local.u32 	[%rd3+24], %r66;
$L__BB0_23:
	setp.lt.u32 	%p15, %r89, 2;
	@%p15 bra 	$L__BB0_29;
	mov.b32 	%r93, 2;
$L__BB0_25:
	setp.ge.s32 	%p16, %r93, %r89;
	mov.b32 	%r94, 0;
	@%p16 bra 	$L__BB0_27;
	mul.wide.s32 	%rd90, %r93, 24;
	add.s64 	%rd91, %rd3, %rd90;
	ld.local.u32 	%r69, [%rd91];
	ld.local.u32 	%r70, [%rd91+24];
	setp.gt.s32 	%p17, %r69, %r70;
	selp.u32 	%r94, 1, 0, %p17;
$L__BB0_27:
	add.s32 	%r36, %r94, %r93;
	mul.wide.s32 	%rd92, %r36, 24;
	add.s64 	%rd39, %rd3, %rd92;
	ld.local.u32 	%r37, [%rd39];
	shr.u32 	%r71, %r36, 31;
	add.s32 	%r72, %r36, %r71;
	shr.s32 	%r73, %r72, 1;
	mul.wide.s32 	%rd93, %r73, 24;
	add.s64 	%rd40, %rd3, %rd93;
	ld.local.u32 	%r38, [%rd40];
	setp.ge.s32 	%p18, %r37, %r38;
	@%p18 bra 	$L__BB0_29;
	ld.local.u64 	%rd94, [%rd39+8];
	ld.local.u64 	%rd95, [%rd39+16];
	ld.local.u64 	%rd96, [%rd40+8];
	ld.local.u64 	%rd97, [%rd40+16];
	st.local.u32 	[%rd39], %r38;
	st.local.u64 	[%rd39+8], %rd96;
	st.local.u64 	[%rd39+16], %rd97;
	st.local.u32 	[%rd40], %r37;
	st.local.u64 	[%rd40+8], %rd94;
	st.local.u64 	[%rd40+16], %rd95;
	shl.b32 	%r93, %r36, 1;
	setp.le.s32 	%p19, %r93, %r89;
	@%p19 bra 	$L__BB0_25;
$L__BB0_29:
	setp.gt.s32 	%p20, %r89, 0;
	@%p20 bra 	$L__BB0_17;
$L__BB0_30:
	add.s32 	%r74, %r95, -1;
	mul.lo.s32 	%r75, %r74, %r95;
	shr.u32 	%r76, %r75, 31;
	add.s32 	%r77, %r75, %r76;
	shr.s32 	%r78, %r77, 1;
	cvt.s64.s32 	%rd98, %r78;
	add.s64 	%rd118, %rd118, %rd98;
	add.s32 	%r79, %r79, %r4;
	setp.lt.s32 	%p21, %r79, %r43;
	@%p21 bra 	$L__BB0_4;
$L__BB0_31:
	setp.ne.s32 	%p22, %r1, 0;
	atom.shared.add.u64 	%rd99, [_ZZ26heapBasedButterflyCountingPxPiiiPyS0_S0_iiE11sharedCount], %rd118;
	bar.sync 	0;
	@%p22 bra 	$L__BB0_33;
	ld.param.u64 	%rd103, [_Z26heapBasedButterflyCountingPxPiiiPyS0_S0_ii_param_4];
	ld.shared.u64 	%rd100, [_ZZ26heapBasedButterflyCountingPxPiiiPyS0_S0_iiE11sharedCount];
	cvta.to.global.u64 	%rd101, %rd103;
	atom.global.add.u64 	%rd102, [%rd101], %rd100;
$L__BB0_33:
	ret;

}
	// .globl	_ZN3cub18CUB_300001_SM_10006detail11EmptyKernelIvEEvv
.visible .entry _ZN3cub18CUB_300001_SM_10006detail11EmptyKernelIvEEvv()
{


	ret;

}


// ===== COMPILED SASS (sm_100) =====

	.target	sm_100

	.elftype	@"ET_EXEC"


//--------------------- .note.nv.tkinfo           --------------------------
	.section	.note.nv.tkinfo,"",@"SHT_NOTE"
	.sectionflags	@"SHF_NOTE_NV_TKINFO"
	.tkinfo
        /*0018*/ 	.word	0x00000002
        /*0030*/ 	.string	""
        /*0030*/ 	.string	"ptxas"
        /*0030*/ 	.string	"Cuda compilation tools, release 13.0, V13.0.88"
        /*0030*/ 	.string	"Build cuda_13.0.r13.0/compiler.36424714_0"
        /*0030*/ 	.string	"-arch sm_100 -m 64 "



//--------------------- .note.nv.cuinfo           --------------------------
	.section	.note.nv.cuinfo,"",@"SHT_NOTE"
	.sectionflags	@"SHF_NOTE_NV_CUINFO"
        /*0018*/ 	.short	0x0002
        /*001a*/ 	.short	0x0064
        /*001c*/ 	.short	0x0082
	.zero		2


//--------------------- .nv.info                  --------------------------
	.section	.nv.info,"",@"SHT_CUDA_INFO"
	.align	4


	//----- nvinfo : EIATTR_REGCOUNT
	.align		4
        /*0000*/ 	.byte	0x04, 0x2f
        /*0002*/ 	.short	(.L_41 - .L_40)
	.align		4
.L_40:
        /*0004*/ 	.word	index@(_Z26heapBasedButterflyCountingPxPiiiPyS0_S0_ii)
        /*0008*/ 	.word	0x00000024


	//----- nvinfo : EIATTR_FRAME_SIZE
	.align		4
.L_41:
        /*000c*/ 	.byte	0x04, 0x11
        /*000e*/ 	.short	(.L_43 - .L_42)
	.align		4
.L_42:
        /*0010*/ 	.word	index@(_Z26heapBasedButterflyCountingPxPiiiPyS0_S0_ii)
        /*0014*/ 	.word	0x00000108


	//----- nvinfo : EIATTR_REGCOUNT
	.align		4
.L_43:
        /*0018*/ 	.byte	0x04, 0x2f
        /*001a*/ 	.short	(.L_45 - .L_44)
	.align		4
.L_44:
        /*001c*/ 	.word	index@(_ZN3cub18CUB_300001_SM_10006detail11EmptyKernelIvEEvv)
        /*0020*/ 	.word	0x00000004


	//----- nvinfo : EIATTR_FRAME_SIZE
	.align		4
.L_45:
        /*0024*/ 	.byte	0x04, 0x11
        /*0026*/ 	.short	(.L_47 - .L_46)
	.align		4
.L_46:
        /*0028*/ 	.word	index@(_ZN3cub18CUB_300001_SM_10006detail11EmptyKernelIvEEvv)
        /*002c*/ 	.word	0x00000000


	//----- nvinfo : EIATTR_MIN_STACK_SIZE
	.align		4
.L_47:
        /*0030*/ 	.byte	0x04, 0x12
        /*0032*/ 	.short	(.L_49 - .L_48)
	.align		4
.L_48:
        /*0034*/ 	.word	index@(_ZN3cub18CUB_300001_SM_10006detail11EmptyKernelIvEEvv)
        /*0038*/ 	.word	0x00000000


	//----- nvinfo : EIATTR_MIN_STACK_SIZE
	.align		4
.L_49:
        /*003c*/ 	.byte	0x04, 0x12
        /*003e*/ 	.short	(.L_51 - .L_50)
	.align		4
.L_50:
        /*0040*/ 	.word	index@(_Z26heapBasedButterflyCountingPxPiiiPyS0_S0_ii)
        /*0044*/ 	.word	0x00000108
.L_51:


//--------------------- .nv.compat                --------------------------
	.section	.nv.compat,"",@"SHT_CUDA_COMPAT_INFO"
	.align	4
        /*0000*/ 	.byte	0x02, 0x09, 0x00, 0x00, 0x02, 0x02, 0x01, 0x00, 0x02, 0x05, 0x05, 0x00, 0x03, 0x07, 0x01, 0x01
        /*0010*/ 	.byte	0x02, 0x03, 0x00, 0x00, 0x02, 0x06, 0x01, 0x00, 0x04, 0x0b, 0x08, 0x00, 0x09, 0x00, 0x00, 0x00
        /*0020*/ 	.byte	0x00, 0x00, 0x00, 0x00


//--------------------- .nv.info._ZN3cub18CUB_300001_SM_10006detail11EmptyKernelIvEEvv --------------------------
	.section	.nv.info._ZN3cub18CUB_300001_SM_10006detail11EmptyKernelIvEEvv,"",@"SHT_CUDA_INFO"
	.sectionflags	@""
	.align	4


	//----- nvinfo : EIATTR_CUDA_API_VERSION
	.align		4
        /*0000*/ 	.byte	0x04, 0x37
        /*0002*/ 	.short	(.L_53 - .L_52)
.L_52:
        /*0004*/ 	.word	0x00000082


	//----- nvinfo : EIATTR_SPARSE_MMA_MASK
	.align		4
.L_53:
        /*0008*/ 	.byte	0x03, 0x50
        /*000a*/ 	.short	0x0000


	//----- nvinfo : EIATTR_MAXREG_COUNT
	.align		4
        /*000c*/ 	.byte	0x03, 0x1b
        /*000e*/ 	.short	0x00ff


	//----- nvinfo : EIATTR_MERCURY_ISA_VERSION
	.align		4
        /*0010*/ 	.byte	0x03, 0x5f
        /*0012*/ 	.short	0x0101


	//----- nvinfo : EIATTR_VRC_CTA_INIT_COUNT
	.align		4
        /*0014*/ 	.byte	0x02, 0x4a
	.zero		1
	.zero		1


	//----- nvinfo : EIATTR_EXIT_INSTR_OFFSETS
	.align		4
        /*0018*/ 	.byte	0x04, 0x1c
        /*001a*/ 	.short	(.L_55 - .L_54)


	//   ....[0]....
.L_54:
        /*001c*/ 	.word	0x00000010


	//----- nvinfo : EIATTR_SW_WAR
	.align		4
.L_55:
        /*0020*/ 	.byte	0x04, 0x36
        /*0022*/ 	.short	(.L_57 - .L_56)
.L_56:
        /*0024*/ 	.word	0x00000008
.L_57:


//--------------------- .nv.info._Z26heapBasedButterflyCountingPxPiiiPyS0_S0_ii --------------------------
	.section	.nv.info._Z26heapBasedButterflyCountingPxPiiiPyS0_S0_ii,"",@"SHT_CUDA_INFO"
	.sectionflags	@""
	.align	4


	//----- nvinfo : EIATTR_CUDA_API_VERSION
	.align		4
        /*0000*/ 	.byte	0x04, 0x37
        /*0002*/ 	.short	(.L_59 - .L_58)
.L_58:
        /*0004*/ 	.word	0x00000082


	//----- nvinfo : EIATTR_KPARAM_INFO
	.align		4
.L_59:
        /*0008*/ 	.byte	0x04, 0x17
        /*000a*/ 	.short	(.L_61 - .L_60)
.L_60:
        /*000c*/ 	.word	0x00000000
        /*0010*/ 	.short	0x0008
        /*0012*/ 	.short	0x0034
        /*0014*/ 	.byte	0x00, 0xf0, 0x11, 0x00


	//----- nvinfo : EIATTR_KPARAM_INFO
	.align		4
.L_61:
        /*0018*/ 	.byte	0x04, 0x17
        /*001a*/ 	.short	(.L_63 - .L_62)
.L_62:
        /*001c*/ 	.word	0x00000000
        /*0020*/ 	.short	0x0007
        /*0022*/ 	.short	0x0030
        /*0024*/ 	.byte	0x00, 0xf0, 0x11, 0x00


	//----- nvinfo : EIATTR_KPARAM_INFO
	.align		4
.L_63:
        /*0028*/ 	.byte	0x04, 0x17
        /*002a*/ 	.short	(.L_65 - .L_64)
.L_64:
        /*002c*/ 	.word	0x00000000
        /*0030*/ 	.short	0x0006
        /*0032*/ 	.short	0x0028
        /*0034*/ 	.byte	0x00, 0xf5, 0x21, 0x00


	//----- nvinfo : EIATTR_KPARAM_INFO
	.align		4
.L_65:
        /*0038*/ 	.byte	0x04, 0x17
        /*003a*/ 	.short	(.L_67 - .L_66)
.L_66:
        /*003c*/ 	.word	0x00000000
        /*0040*/ 	.short	0x0005
        /*0042*/ 	.short	0x0020
        /*0044*/ 	.byte	0x00, 0xf5, 0x21, 0x00


	//----- nvinfo : EIATTR_KPARAM_INFO
	.align		4
.L_67:
        /*0048*/ 	.byte	0x04, 0x17
        /*004a*/ 	.short	(.L_69 - .L_68)
.L_68:
        /*004c*/ 	.word	0x00000000
        /*0050*/ 	.short	0x0004
        /*0052*/ 	.short	0x0018
        /*0054*/ 	.byte	0x00, 0xf5, 0x21, 0x00


	//----- nvinfo : EIATTR_KPARAM_INFO
	.align		4
.L_69:
        /*0058*/ 	.byte	0x04, 0x17
        /*005a*/ 	.short	(.L_71 - .L_70)
.L_70:
        /*005c*/ 	.word	0x00000000
        /*0060*/ 	.short	0x0003
        /*0062*/ 	.short	0x0014
        /*0064*/ 	.byte	0x00, 0xf0, 0x11, 0x00


	//----- nvinfo : EIATTR_KPARAM_INFO
	.align		4
.L_71:
        /*0068*/ 	.byte	0x04, 0x17
        /*006a*/ 	.short	(.L_73 - .L_72)
.L_72:
        /*006c*/ 	.word	0x00000000
        /*0070*/ 	.short	0x0002
        /*0072*/ 	.short	0x0010
        /*0074*/ 	.byte	0x00, 0xf0, 0x11, 0x00


	//----- nvinfo : EIATTR_KPARAM_INFO
	.align		4
.L_73:
        /*0078*/ 	.byte	0x04, 0x17
        /*007a*/ 	.short	(.L_75 - .L_74)
.L_74:
        /*007c*/ 	.word	0x00000000
        /*0080*/ 	.short	0x0001
        /*0082*/ 	.short	0x0008
        /*0084*/ 	.byte	0x00, 0xf5, 0x21, 0x00


	//----- nvinfo : EIATTR_KPARAM_INFO
	.align		4
.L_75:
        /*0088*/ 	.byte	0x04, 0x17
        /*008a*/ 	.short	(.L_77 - .L_76)
.L_76:
        /*008c*/ 	.word	0x00000000
        /*0090*/ 	.short	0x0000
        /*0092*/ 	.short	0x0000
        /*0094*/ 	.byte	0x00, 0xf5, 0x21, 0x00


	//----- nvinfo : EIATTR_SPARSE_MMA_MASK
	.align		4
.L_77:
        /*0098*/ 	.byte	0x03, 0x50
        /*009a*/ 	.short	0x0000


	//----- nvinfo : EIATTR_MAXREG_COUNT
	.align		4
        /*009c*/ 	.byte	0x03, 0x1b
        /*009e*/ 	.short	0x00ff


	//----- nvinfo : EIATTR_NUM_BARRIERS
	.align		4
        /*00a0*/ 	.byte	0x02, 0x4c
        /*00a2*/ 	.byte	0x01
	.zero		1


	//----- nvinfo : EIATTR_MERCURY_ISA_VERSION
	.align		4
        /*00a4*/ 	.byte	0x03, 0x5f
        /*00a6*/ 	.short	0x0101


	//----- nvinfo : EIATTR_VRC_CTA_INIT_COUNT
	.align		4
        /*00a8*/ 	.byte	0x02, 0x4a
	.zero		1
	.zero		1


	//----- nvinfo : EIATTR_EXIT_INSTR_OFFSETS
	.align		4
        /*00ac*/ 	.byte	0x04, 0x1c
        /*00ae*/ 	.short	(.L_79 - .L_78)


	//   ....[0]....
.L_78:
        /*00b0*/ 	.word	0x00001040


	//   ....[1]....
        /*00b4*/ 	.word	0x00001080


	//----- nvinfo : EIATTR_CRS_STACK_SIZE
	.align		4
.L_79:
        /*00b8*/ 	.byte	0x04, 0x1e
        /*00ba*/ 	.short	(.L_81 - .L_80)
.L_80:
        /*00bc*/ 	.word	0x00000000


	//----- nvinfo : EIATTR_CBANK_PARAM_SIZE
	.align		4
.L_81:
        /*00c0*/ 	.byte	0x03, 0x19
        /*00c2*/ 	.short	0x0038


	//----- nvinfo : EIATTR_PARAM_CBANK
	.align		4
        /*00c4*/ 	.byte	0x04, 0x0a
        /*00c6*/ 	.short	(.L_83 - .L_82)
	.align		4
.L_82:
        /*00c8*/ 	.word	index@(.nv.constant0._Z26heapBasedButterflyCountingPxPiiiPyS0_S0_ii)
        /*00cc*/ 	.short	0x0380
        /*00ce*/ 	.short	0x0038


	//----- nvinfo : EIATTR_SW_WAR
	.align		4
.L_83:
        /*00d0*/ 	.byte	0x04, 0x36
        /*00d2*/ 	.short	(.L_85 - .L_84)
.L_84:
        /*00d4*/ 	.word	0x00000008
.L_85:


//--------------------- .nv.callgraph             --------------------------
	.section	.nv.callgraph,"",@"SHT_CUDA_CALLGRAPH"
	.align	4
	.sectionentsize	8
	.align		4
        /*0000*/ 	.word	0x00000000
	.align		4
        /*0004*/ 	.word	0xffffffff
	.align		4
        /*0008*/ 	.word	0x00000000
	.align		4
        /*000c*/ 	.word	0xfffffffe
	.align		4
        /*0010*/ 	.word	0x00000000
	.align		4
        /*0014*/ 	.word	0xfffffffd
	.align		4
        /*0018*/ 	.word	0x00000000
	.align		4
        /*001c*/ 	.word	0xfffffffc


//--------------------- .nv.constant4             --------------------------
	.section	.nv.constant4,"a",@progbits
	.align	8
	.align		8
.nv.constant4:
        /*0000*/ 	.dword	_ZN34_INTERNAL_214228ab_4_k_cu_0e912a334cuda3std3__45__cpo5beginE
	.align		8
        /*0008*/ 	.dword	_ZN34_INTERNAL_214228ab_4_k_cu_0e912a334cuda3std3__45__cpo3endE
	.align		8
        /*0010*/ 	.dword	_ZN34_INTERNAL_214228ab_4_k_cu_0e912a334cuda3std3__45__cpo6cbeginE
	.align		8
        /*0018*/ 	.dword	_ZN34_INTERNAL_214228ab_4_k_cu_0e912a334cuda3std3__45__cpo4cendE
	.align		8
        /*0020*/ 	.dword	_ZN34_INTERNAL_214228ab_4_k_cu_0e912a334cuda3std3__45__cpo6rbeginE
	.align		8
        /*0028*/ 	.dword	_ZN34_INTERNAL_214228ab_4_k_cu_0e912a334cuda3std3__45__cpo4rendE
	.align		8
        /*0030*/ 	.dword	_ZN34_INTERNAL_214228ab_4_k_cu_0e912a334cuda3std3__45__cpo7crbeginE
	.align		8
        /*0038*/ 	.dword	_ZN34_INTERNAL_214228ab_4_k_cu_0e912a334cuda3std3__45__cpo5crendE
	.align		8
        /*0040*/ 	.dword	_ZN34_INTERNAL_214228ab_4_k_cu_0e912a334cuda3std3__436_GLOBAL__N__214228ab_4_k_cu_0e912a336ignoreE
	.align		8
        /*0048*/ 	.dword	_ZN34_INTERNAL_214228ab_4_k_cu_0e912a334cuda3std3__419piecewise_constructE
	.align		8
        /*0050*/ 	.dword	_ZN34_INTERNAL_214228ab_4_k_cu_0e912a334cuda3std3__48in_placeE
	.align		8
        /*0058*/ 	.dword	_ZN34_INTERNAL_214228ab_4_k_cu_0e912a334cuda3std3__420unreachable_sentinelE
	.align		8
        /*0060*/ 	.dword	_ZN34_INTERNAL_214228ab_4_k_cu_0e912a334cuda3std3__47nulloptE
	.align		8
        /*0068*/ 	.dword	_ZN34_INTERNAL_214228ab_4_k_cu_0e912a334cuda3std3__48unexpectE
	.align		8
        /*0070*/ 	.dword	_ZN34_INTERNAL_214228ab_4_k_cu_0e912a334cuda3std6ranges3__45__cpo4swapE
	.align		8
        /*0078*/ 	.dword	_ZN34_INTERNAL_214228ab_4_k_cu_0e912a334cuda3std6ranges3__45__cpo9iter_moveE
	.align		8
        /*0080*/ 	.dword	_ZN34_INTERNAL_214228ab_4_k_cu_0e912a334cuda3std6ranges3__45__cpo5beginE
	.align		8
        /*0088*/ 	.dword	_ZN34_INTERNAL_214228ab_4_k_cu_0e912a334cuda3std6ranges3__45__cpo3endE
	.align		8
        /*0090*/ 	.dword	_ZN34_INTERNAL_214228ab_4_k_cu_0e912a334cuda3std6ranges3__45__cpo6cbeginE
	.align		8
        /*0098*/ 	.dword	_ZN34_INTERNAL_214228ab_4_k_cu_0e912a334cuda3std6ranges3__45__cpo4cendE
	.align		8
        /*00a0*/ 	.dword	_ZN34_INTERNAL_214228ab_4_k_cu_0e912a334cuda3std6ranges3__45__cpo7advanceE
	.align		8
        /*00a8*/ 	.dword	_ZN34_INTERNAL_214228ab_4_k_cu_0e912a334cuda3std6ranges3__45__cpo9iter_swapE
	.align		8
        /*00b0*/ 	.dword	_ZN34_INTERNAL_214228ab_4_k_cu_0e912a334cuda3std6ranges3__45__cpo4nextE
	.align		8
        /*00b8*/ 	.dword	_ZN34_INTERNAL_214228ab_4_k_cu_0e912a334cuda3std6ranges3__45__cpo4prevE
	.align		8
        /*00c0*/ 	.dword	_ZN34_INTERNAL_214228ab_4_k_cu_0e912a334cuda3std6ranges3__45__cpo4dataE
	.align		8
        /*00c8*/ 	.dword	_ZN34_INTERNAL_214228ab_4_k_cu_0e912a334cuda3std6ranges3__45__cpo5cdataE
	.align		8
        /*00d0*/ 	.dword	_ZN34_INTERNAL_214228ab_4_k_cu_0e912a334cuda3std6ranges3__45__cpo4sizeE
	.align		8
        /*00d8*/ 	.dword	_ZN34_INTERNAL_214228ab_4_k_cu_0e912a334cuda3std6ranges3__45__cpo5ssizeE
	.align		8
        /*00e0*/ 	.dword	_ZN34_INTERNAL_214228ab_4_k_cu_0e912a334cuda3std6ranges3__45__cpo8distanceE
	.align		8
        /*00e8*/ 	.dword	_ZN34_INTERNAL_214228ab_4_k_cu_0e912a336thrust24THRUST_300001_SM_1000_NS6system6detail10sequential3seqE
	.align		8
        /*00f0*/ 	.dword	_ZN34_INTERNAL_214228ab_4_k_cu_0e912a336thrust24THRUST_300001_SM_1000_NS12placeholders2_1E
	.align		8
        /*00f8*/ 	.dword	_ZN34_INTERNAL_214228ab_4_k_cu_0e912a336thrust24THRUST_300001_SM_1000_NS12placeholders2_2E
	.align		8
        /*0100*/ 	.dword	_ZN34_INTERNAL_214228ab_4_k_cu_0e912a336thrust24THRUST_300001_SM_1000_NS12placeholders2_3E
	.align		8
        /*0108*/ 	.dword	_ZN34_INTERNAL_214228ab_4_k_cu_0e912a336thrust24THRUST_300001_SM_1000_NS12placeholders2_4E
	.align		8
        /*0110*/ 	.dword	_ZN34_INTERNAL_214228ab_4_k_cu_0e912a336thrust24THRUST_300001_SM_1000_NS12placeholders2_5E
	.align		8
        /*0118*/ 	.dword	_ZN34_INTERNAL_214228ab_4_k_cu_0e912a336thrust24THRUST_300001_SM_1000_NS12placeholders2_6E
	.align		8
        /*0120*/ 	.dword	_ZN34_INTERNAL_214228ab_4_k_cu_0e912a336thrust24THRUST_300001_SM_1000_NS12placeholders2_7E
	.align		8
        /*0128*/ 	.dword	_ZN34_INTERNAL_214228ab_4_k_cu_0e912a336thrust24THRUST_300001_SM_1000_NS12placeholders2_8E
	.align		8
        /*0130*/ 	.dword	_ZN34_INTERNAL_214228ab_4_k_cu_0e912a336thrust24THRUST_300001_SM_1000_NS12placeholders2_9E
	.align		8
        /*0138*/ 	.dword	_ZN34_INTERNAL_214228ab_4_k_cu_0e912a336thrust24THRUST_300001_SM_1000_NS12placeholders3_10E


//--------------------- .text._ZN3cub18CUB_300001_SM_10006detail11EmptyKernelIvEEvv --------------------------
	.section	.text._ZN3cub18CUB_300001_SM_10006detail11EmptyKernelIvEEvv,"ax",@progbits
	.align	128
        .global         _ZN3cub18CUB_300001_SM_10006detail11EmptyKernelIvEEvv
        .type           _ZN3cub18CUB_300001_SM_10006detail11EmptyKernelIvEEvv,@function
        .size           _ZN3cub18CUB_300001_SM_10006detail11EmptyKernelIvEEvv,(.L_x_26 - _ZN3cub18CUB_300001_SM_10006detail11EmptyKernelIvEEvv)
        .other          _ZN3cub18CUB_300001_SM_10006detail11EmptyKernelIvEEvv,@"STO_CUDA_ENTRY STV_DEFAULT"
_ZN3cub18CUB_300001_SM_10006detail11EmptyKernelIvEEvv:
.text._ZN3cub18CUB_300001_SM_10006detail11EmptyKernelIvEEvv:
[----:B------:R-:W-:Y:S01]  /*0000*/  LDC R1, c[0x0][0x37c] ;  /* 0x0000df00ff017b82 */ /* 0x000fe20000000800 */
[----:B------:R-:W-:Y:S05]  /*0010*/  EXIT ;  /* 0x000000000000794d */ /* 0x000fea0003800000 */
.L_x_0:
[----:B------:R-:W-:-:S00]  /*0020*/  BRA `(.L_x_0) ;  /* 0xfffffffc00fc7947 */ /* 0x000fc0000383ffff */
[----:B------:R-:W-:-:S00]  /*0030*/  NOP ;  /* 0x0000000000007918 */ /* 0x000fc00000000000 */
        /* <DEDUP_REMOVED lines=12> */
.L_x_26:


//--------------------- .text._Z26heapBasedButterflyCountingPxPiiiPyS0_S0_ii --------------------------
	.section	.text._Z26heapBasedButterflyCountingPxPiiiPyS0_S0_ii,"ax",@progbits
	.align	128
        .global         _Z26heapBasedButterflyCountingPxPiiiPyS0_S0_ii
        .type           _Z26heapBasedButterflyCountingPxPiiiPyS0_S0_ii,@function
        .size           _Z26heapBasedButterflyCountingPxPiiiPyS0_S0_ii,(.L_x_27 - _Z26heapBasedButterflyCountingPxPiiiPyS0_S0_ii)
        .other          _Z26heapBasedButterflyCountingPxPiiiPyS0_S0_ii,@"STO_CUDA_ENTRY STV_DEFAULT"
_Z26heapBasedButterflyCountingPxPiiiPyS0_S0_ii:
.text._Z26heapBasedButterflyCountingPxPiiiPyS0_S0_ii:
[----:B------:R-:W0:Y:S01]  /*0000*/  LDC R1, c[0x0][0x37c] ;  /* 0x0000df00ff017b82 */ /* 0x000e220000000800 */
[----:B------:R-:W1:Y:S07]  /*0010*/  S2R R2, SR_TID.X ;  /* 0x0000000000027919 */ /* 0x000e6e0000002100 */
[----:B------:R-:W2:Y:S01]  /*0020*/  S2UR UR4, SR_CTAID.X ;  /* 0x00000000000479c3 */ /* 0x000ea20000002500 */
[----:B------:R-:W3:Y:S01]  /*0030*/  LDCU.64 UR8, c[0x0][0x3b0] ;  /* 0x00007600ff0877ac */ /* 0x000ee20008000a00 */
[----:B------:R-:W-:Y:S01]  /*0040*/  BSSY.RECONVERGENT B1, `(.L_x_1) ;  /* 0x00000f1000017945 */ /* 0x000fe20003800200 */
[----:B0-----:R-:W-:Y:S01]  /*0050*/  VIADD R1, R1, 0xfffffef8 ;  /* 0xfffffef801017836 */ /* 0x001fe20000000000 */
[----:B------:R-:W0:Y:S01]  /*0060*/  LDCU.64 UR6, c[0x0][0x358] ;  /* 0x00006b00ff0677ac */ /* 0x000e220008000a00 */
[----:B------:R-:W-:-:S03]  /*0070*/  IMAD.MOV.U32 R5, RZ, RZ, RZ ;  /* 0x000000ffff057224 */ /* 0x000fc600078e00ff */
[----:B------:R-:W2:Y:S01]  /*0080*/  LDC R11, c[0x0][0x360] ;  /* 0x0000d800ff0b7b82 */ /* 0x000ea20000000800 */
[----:B-1----:R-:W-:Y:S01]  /*0090*/  ISETP.NE.AND P0, PT, R2, RZ, PT ;  /* 0x000000ff0200720c */ /* 0x002fe20003f05270 */
[----:B--2---:R-:W-:-:S04]  /*00a0*/  IMAD R2, R11, UR4, R2 ;  /* 0x000000040b027c24 */ /* 0x004fc8000f8e0202 */
[----:B---3--:R-:W-:-:S08]  /*00b0*/  VIADD R22, R2, UR8 ;  /* 0x0000000802167c36 */ /* 0x008fd00008000000 */
[----:B------:R-:W1:Y:S01]  /*00c0*/  @!P0 S2R R3, SR_CgaCtaId ;  /* 0x0000000000038919 */ /* 0x000e620000008800 */
[----:B------:R-:W-:-:S04]  /*00d0*/  @!P0 MOV R0, 0x400 ;  /* 0x0000040000008802 */ /* 0x000fc80000000f00 */
[----:B-1----:R-:W-:Y:S01]  /*00e0*/  @!P0 LEA R0, R3, R0, 0x18 ;  /* 0x0000000003008211 */ /* 0x002fe200078ec0ff */
[----:B------:R-:W-:-:S04]  /*00f0*/  IMAD.MOV.U32 R3, RZ, RZ, RZ ;  /* 0x000000ffff037224 */ /* 0x000fc800078e00ff */
[----:B------:R1:W-:Y:S01]  /*0100*/  @!P0 STS.64 [R0], RZ ;  /* 0x000000ff00008388 */ /* 0x0003e20000000a00 */
[----:B------:R-:W-:-:S13]  /*0110*/  ISETP.GE.AND P0, PT, R22, UR9, PT ;  /* 0x0000000916007c0c */ /* 0x000fda000bf06270 */
[----:B01----:R-:W-:Y:S05]  /*0120*/  @P0 BRA `(.L_x_2) ;  /* 0x0000000c00880947 */ /* 0x003fea0003800000 */
[----:B------:R-:W0:Y:S01]  /*0130*/  LDCU UR4, c[0x0][0x370] ;  /* 0x00006e00ff0477ac */ /* 0x000e220008000800 */
[----:B------:R-:W-:Y:S02]  /*0140*/  IMAD.MOV.U32 R5, RZ, RZ, RZ ;  /* 0x000000ffff057224 */ /* 0x000fe400078e00ff */
[----:B------:R-:W-:Y:S02]  /*0150*/  IMAD.MOV.U32 R3, RZ, RZ, RZ ;  /* 0x000000ffff037224 */ /* 0x000fe400078e00ff */
[----:B0-----:R-:W-:-:S07]  /*0160*/  IMAD R11, R11, UR4, RZ ;  /* 0x000000040b0b7c24 */ /* 0x001fce000f8e02ff */
.L_x_22:
[----:B------:R-:W0:Y:S02]  /*0170*/  LDC.64 R12, c[0x0][0x380] ;  /* 0x0000e000ff0c7b82 */ /* 0x000e240000000a00 */
[----:B0-----:R-:W-:-:S05]  /*0180*/  IMAD.WIDE R12, R22, 0x8, R12 ;  /* 0x00000008160c7825 */ /* 0x001fca00078e020c */
[----:B------:R-:W2:Y:S04]  /*0190*/  LDG.E R2, desc[UR6][R12.64+0x8] ;  /* 0x000008060c027981 */ /* 0x000ea8000c1e1900 */
[----:B------:R-:W3:Y:S01]  /*01a0*/  LDG.E.64 R8, desc[UR6][R12.64] ;  /* 0x000000060c087981 */ /* 0x000ee2000c1e1b00 */
[----:B------:R-:W-:Y:S01]  /*01b0*/  IMAD.MOV.U32 R6, RZ, RZ, -0x1 ;  /* 0xffffffffff067424 */ /* 0x000fe200078e00ff */
[----:B------:R-:W-:Y:S01]  /*01c0*/  BSSY.RECONVERGENT B0, `(.L_x_3) ;  /* 0x0000080000007945 */ /* 0x000fe20003800200 */
[----:B------:R-:W-:-:S03]  /*01d0*/  IMAD.MOV.U32 R0, RZ, RZ, 0x1 ;  /* 0x00000001ff007424 */ /* 0x000fc600078e00ff */
[----:B------:R0:W-:Y:S01]  /*01e0*/  STL [R1], R6 ;  /* 0x0000000601007387 */ /* 0x0001e20000100800 */
[----:B--2---:R-:W-:-:S05]  /*01f0*/  VIADD R2, R2, 0xffffffff ;  /* 0xffffffff02027836 */ /* 0x004fca0000000000 */
[----:B------:R-:W-:Y:S02]  /*0200*/  SHF.R.S32.HI R4, RZ, 0x1f, R2 ;  /* 0x0000001fff047819 */ /* 0x000fe40000011402 */
[----:B---3--:R-:W-:-:S04]  /*0210*/  ISETP.GT.U32.AND P0, PT, R8, R2, PT ;  /* 0x000000020800720c */ /* 0x008fc80003f04070 */
[----:B------:R-:W-:-:S13]  /*0220*/  ISETP.GT.AND.EX P0, PT, R9, R4, PT, P0 ;  /* 0x000000040900720c */ /* 0x000fda0003f04300 */
[----:B0-----:R-:W-:Y:S05]  /*0230*/  @P0 BRA `(.L_x_4) ;  /* 0x0000000400e00947 */ /* 0x001fea0003800000 */
[----:B------:R-:W-:Y:S02]  /*0240*/  IMAD.MOV.U32 R7, RZ, RZ, R2 ;  /* 0x000000ffff077224 */ /* 0x000fe400078e0002 */
[----:B------:R-:W-:-:S07]  /*0250*/  IMAD.MOV.U32 R0, RZ, RZ, 0x1 ;  /* 0x00000001ff007424 */ /* 0x000fce00078e00ff */
.L_x_13:
[----:B------:R-:W0:Y:S02]  /*0260*/  LDC.64 R16, c[0x0][0x388] ;  /* 0x0000e200ff107b82 */ /* 0x000e240000000a00 */
[----:B0-----:R-:W-:-:S04]  /*0270*/  LEA R6, P0, R7, R16, 0x2 ;  /* 0x0000001007067211 */ /* 0x001fc800078010ff */
[----:B------:R-:W-:-:S06]  /*0280*/  LEA.HI.X R7, R7, R17, R4, 0x2, P0 ;  /* 0x0000001107077211 */ /* 0x000fcc00000f1404 */
[----:B------:R-:W2:Y:S02]  /*0290*/  LDG.E R7, desc[UR6][R6.64] ;  /* 0x0000000606077981 */ /* 0x000ea4000c1e1900 */
[----:B--2---:R-:W-:-:S13]  /*02a0*/  ISETP.GT.AND P0, PT, R7, R22, PT ;  /* 0x000000160700720c */ /* 0x004fda0003f04270 */
[----:B------:R-:W-:Y:S05]  /*02b0*/  @!P0 BRA `(.L_x_4) ;  /* 0x0000000400c08947 */ /* 0x000fea0003800000 */
[----:B------:R-:W0:Y:S02]  /*02c0*/  LDC.64 R12, c[0x0][0x380] ;  /* 0x0000e000ff0c7b82 */ /* 0x000e240000000a00 */
[----:B0-----:R-:W-:-:S05]  /*02d0*/  IMAD.WIDE R12, R7, 0x8, R12 ;  /* 0x00000008070c7825 */ /* 0x001fca00078e020c */
[----:B------:R-:W2:Y:S04]  /*02e0*/  LDG.E.64 R18, desc[UR6][R12.64+0x8] ;  /* 0x000008060c127981 */ /* 0x000ea8000c1e1b00 */
[----:B------:R-:W3:Y:S01]  /*02f0*/  LDG.E.64 R20, desc[UR6][R12.64] ;  /* 0x000000060c147981 */ /* 0x000ee2000c1e1b00 */
[----:B------:R-:W-:Y:S01]  /*0300*/  IMAD R15, R0, 0x18, R1 ;  /* 0x00000018000f7824 */ /* 0x000fe200078e0201 */
[----:B------:R-:W-:Y:S01]  /*0310*/  BSSY.RECONVERGENT B2, `(.L_x_5) ;  /* 0x000003c000027945 */ /* 0x000fe20003800200 */
[C---:B--2---:R-:W-:Y:S02]  /*0320*/  LEA R6, P0, R18.reuse, R16, 0x2 ;  /* 0x0000001012067211 */ /* 0x044fe400078010ff */
[----:B------:R-:W-:Y:S02]  /*0330*/  SHF.L.U64.HI R4, R18, 0x2, R19 ;  /* 0x0000000212047819 */ /* 0x000fe40000010213 */
[----:B---3--:R-:W-:-:S03]  /*0340*/  SHF.L.U64.HI R10, R20, 0x2, R21 ;  /* 0x00000002140a7819 */ /* 0x008fc60000010215 */
[--C-:B------:R-:W-:Y:S01]  /*0350*/  IMAD.X R7, R4, 0x1, R17.reuse, P0 ;  /* 0x0000000104077824 */ /* 0x100fe200000e0611 */
[C---:B------:R-:W-:Y:S02]  /*0360*/  ISETP.GE.U32.AND P0, PT, R20.reuse, R18, PT ;  /* 0x000000121400720c */ /* 0x040fe40003f06070 */
[----:B------:R-:W-:Y:S02]  /*0370*/  LEA R4, P1, R20, R16, 0x2 ;  /* 0x0000001014047211 */ /* 0x000fe400078210ff */
[----:B------:R0:W-:Y:S01]  /*0380*/  STL.64 [R15+0x10], R6 ;  /* 0x000010060f007387 */ /* 0x0001e20000100a00 */
[----:B------:R-:W-:Y:S02]  /*0390*/  ISETP.GE.AND.EX P0, PT, R21, R19, PT, P0 ;  /* 0x000000131500720c */ /* 0x000fe40003f06300 */
[----:B------:R-:W-:Y:S02]  /*03a0*/  IMAD.X R17, R10, 0x1, R17, P1 ;  /* 0x000000010a117824 */ /* 0x000fe400008e0611 */
[----:B------:R-:W-:-:S02]  /*03b0*/  IMAD.MOV.U32 R18, RZ, RZ, R4 ;  /* 0x000000ffff127224 */ /* 0x000fc400078e0004 */
[----:B------:R-:W-:-:S07]  /*03c0*/  IMAD.MOV.U32 R19, RZ, RZ, R17 ;  /* 0x000000ffff137224 */ /* 0x000fce00078e0011 */
[----:B0-----:R-:W-:Y:S05]  /*03d0*/  @P0 BRA `(.L_x_6) ;  /* 0x0000000000bc0947 */ /* 0x001fea0003800000 */
[--C-:B------:R-:W-:Y:S02]  /*03e0*/  IMAD.MOV.U32 R10, RZ, RZ, R6.reuse ;  /* 0x000000ffff0a7224 */ /* 0x100fe400078e0006 */
[--C-:B------:R-:W-:Y:S02]  /*03f0*/  IMAD.MOV.U32 R16, RZ, RZ, R7.reuse ;  /* 0x000000ffff107224 */ /* 0x100fe400078e0007 */
[----:B------:R-:W-:Y:S02]  /*0400*/  IMAD.MOV.U32 R20, RZ, RZ, R6 ;  /* 0x000000ffff147224 */ /* 0x000fe400078e0006 */
[----:B------:R-:W-:Y:S02]  /*0410*/  IMAD.MOV.U32 R21, RZ, RZ, R7 ;  /* 0x000000ffff157224 */ /* 0x000fe400078e0007 */
[----:B------:R-:W-:Y:S02]  /*0420*/  IMAD.MOV.U32 R23, RZ, RZ, R4 ;  /* 0x000000ffff177224 */ /* 0x000fe400078e0004 */
[----:B------:R-:W-:-:S02]  /*0430*/  IMAD.MOV.U32 R24, RZ, RZ, R17 ;  /* 0x000000ffff187224 */ /* 0x000fc400078e0011 */
[----:B------:R-:W-:Y:S02]  /*0440*/  IMAD.MOV.U32 R25, RZ, RZ, R4 ;  /* 0x000000ffff197224 */ /* 0x000fe400078e0004 */
[----:B------:R-:W-:-:S07]  /*0450*/  IMAD.MOV.U32 R14, RZ, RZ, R17 ;  /* 0x000000ffff0e7224 */ /* 0x000fce00078e0011 */
.L_x_7:
[----:B------:R-:W-:-:S05]  /*0460*/  IADD3 R26, P0, PT, R10, -R18, RZ ;  /* 0x800000120a1a7210 */ /* 0x000fca0007f1e0ff */
[----:B------:R-:W-:-:S05]  /*0470*/  IMAD.X R13, R16, 0x1, ~R19, P0 ;  /* 0x00000001100d7824 */ /* 0x000fca00000e0e13 */
[----:B------:R-:W-:-:S04]  /*0480*/  SHF.R.S64 R26, R26, 0x2, R13 ;  /* 0x000000021a1a7819 */ /* 0x000fc8000000100d */
[----:B------:R-:W-:-:S04]  /*0490*/  LEA.HI R26, P0, R13, R26, RZ, 0x1 ;  /* 0x0000001a0d1a7211 */ /* 0x000fc800078108ff */
[----:B------:R-:W-:Y:S01]  /*04a0*/  LEA.HI.X.SX32 R13, R13, RZ, 0x1e, P0 ;  /* 0x000000ff0d0d7211 */ /* 0x000fe200000ff6ff */
[----:B------:R-:W-:-:S03]  /*04b0*/  IMAD.SHL.U32 R33, R26, 0x2, RZ ;  /* 0x000000021a217824 */ /* 0x000fc600078e00ff */
[----:B------:R-:W-:Y:S02]  /*04c0*/  SHF.L.U64.HI R26, R26, 0x1, R13 ;  /* 0x000000011a1a7819 */ /* 0x000fe4000001020d */
[----:B------:R-:W-:-:S04]  /*04d0*/  LOP3.LUT R33, R33, 0xfffffffc, RZ, 0xc0, !PT ;  /* 0xfffffffc21217812 */ /* 0x000fc800078ec0ff */
[----:B------:R-:W-:-:S05]  /*04e0*/  IADD3 R12, P0, PT, R25, R33, RZ ;  /* 0x00000021190c7210 */ /* 0x000fca0007f1e0ff */
[----:B------:R-:W-:-:S05]  /*04f0*/  IMAD.X R13, R14, 0x1, R26, P0 ;  /* 0x000000010e0d7824 */ /* 0x000fca00000e061a */
[----:B------:R-:W2:Y:S01]  /*0500*/  LDG.E R27, desc[UR6][R12.64] ;  /* 0x000000060c1b7981 */ /* 0x000ea2000c1e1900 */
[-C--:B------:R-:W-:Y:S02]  /*0510*/  IADD3 R29, P0, PT, R23, R33.reuse, RZ ;  /* 0x00000021171d7210 */ /* 0x080fe40007f1e0ff */
[----:B------:R-:W-:Y:S02]  /*0520*/  IADD3 R31, P4, PT, R18, R33, RZ ;  /* 0x00000021121f7210 */ /* 0x000fe40007f9e0ff */
[----:B------:R-:W-:Y:S01]  /*0530*/  IADD3 R28, P2, PT, R29, 0x4, RZ ;  /* 0x000000041d1c7810 */ /* 0x000fe20007f5e0ff */
[----:B------:R-:W-:Y:S01]  /*0540*/  IMAD.X R32, R24, 0x1, R26, P0 ;  /* 0x0000000118207824 */ /* 0x000fe200000e061a */
[----:B------:R-:W-:Y:S02]  /*0550*/  IADD3 R30, P0, PT, R12, 0x4, RZ ;  /* 0x000000040c1e7810 */ /* 0x000fe40007f1e0ff */
[----:B--2---:R-:W-:Y:S01]  /*0560*/  ISETP.GT.AND P1, PT, R27, R22, PT ;  /* 0x000000161b00720c */ /* 0x004fe20003f24270 */
[----:B------:R-:W-:-:S03]  /*0570*/  IMAD.X R27, RZ, RZ, R32, P2 ;  /* 0x000000ffff1b7224 */ /* 0x000fc600010e0620 */
[----:B------:R-:W-:Y:S02]  /*0580*/  SEL R23, R23, R28, P1 ;  /* 0x0000001c17177207 */ /* 0x000fe40000800000 */
[----:B------:R-:W-:Y:S01]  /*0590*/  SEL R20, R29, R20, P1 ;  /* 0x000000141d147207 */ /* 0x000fe20000800000 */
[----:B------:R-:W-:Y:S01]  /*05a0*/  IMAD.X R29, RZ, RZ, R13, P0 ;  /* 0x000000ffff1d7224 */ /* 0x000fe200000e060d */
[----:B------:R-:W-:Y:S02]  /*05b0*/  SEL R24, R24, R27, P1 ;  /* 0x0000001b18187207 */ /* 0x000fe40000800000 */
[----:B------:R-:W-:Y:S02]  /*05c0*/  SEL R21, R32, R21, P1 ;  /* 0x0000001520157207 */ /* 0x000fe40000800000 */
[----:B------:R-:W-:Y:S02]  /*05d0*/  ISETP.GE.U32.AND P0, PT, R23, R20, PT ;  /* 0x000000141700720c */ /* 0x000fe40003f06070 */
[----:B------:R-:W-:Y:S01]  /*05e0*/  IADD3 R27, P2, P3, R4, 0x4, R33 ;  /* 0x00000004041b7810 */ /* 0x000fe20007b5e021 */
[----:B------:R-:W-:Y:S01]  /*05f0*/  IMAD.X R33, R19, 0x1, R26, P4 ;  /* 0x0000000113217824 */ /* 0x000fe200020e061a */
[----:B------:R-:W-:-:S02]  /*0600*/  ISETP.GE.U32.AND.EX P0, PT, R24, R21, PT, P0 ;  /* 0x000000151800720c */ /* 0x000fc40003f06100 */
[----:B------:R-:W-:Y:S02]  /*0610*/  IADD3 R13, P4, PT, R31, 0x4, RZ ;  /* 0x000000041f0d7810 */ /* 0x000fe40007f9e0ff */
[----:B------:R-:W-:Y:S02]  /*0620*/  IADD3.X R26, PT, PT, R17, RZ, R26, P2, P3 ;  /* 0x000000ff111a7210 */ /* 0x000fe400017e641a */
[----:B------:R-:W-:Y:S01]  /*0630*/  SEL R25, R25, R30, P1 ;  /* 0x0000001e19197207 */ /* 0x000fe20000800000 */
[----:B------:R-:W-:Y:S01]  /*0640*/  IMAD.X R12, RZ, RZ, R33, P4 ;  /* 0x000000ffff0c7224 */ /* 0x000fe200020e0621 */
[----:B------:R-:W-:Y:S02]  /*0650*/  SEL R14, R14, R29, P1 ;  /* 0x0000001d0e0e7207 */ /* 0x000fe40000800000 */
[----:B------:R-:W-:Y:S02]  /*0660*/  SEL R4, R4, R27, P1 ;  /* 0x0000001b04047207 */ /* 0x000fe40000800000 */
[----:B------:R-:W-:-:S02]  /*0670*/  SEL R17, R17, R26, P1 ;  /* 0x0000001a11117207 */ /* 0x000fc40000800000 */
[----:B------:R-:W-:Y:S02]  /*0680*/  SEL R18, R18, R13, P1 ;  /* 0x0000000d12127207 */ /* 0x000fe40000800000 */
[----:B------:R-:W-:Y:S02]  /*0690*/  SEL R19, R19, R12, P1 ;  /* 0x0000000c13137207 */ /* 0x000fe40000800000 */
[----:B------:R-:W-:Y:S02]  /*06a0*/  SEL R10, R31, R10, P1 ;  /* 0x0000000a1f0a7207 */ /* 0x000fe40000800000 */
[----:B------:R-:W-:Y:S01]  /*06b0*/  SEL R16, R33, R16, P1 ;  /* 0x0000001021107207 */ /* 0x000fe20000800000 */
[----:B------:R-:W-:Y:S06]  /*06c0*/  @!P0 BRA `(.L_x_7) ;  /* 0xfffffffc00648947 */ /* 0x000fec000383ffff */
.L_x_6:
[----:B------:R-:W-:Y:S05]  /*06d0*/  BSYNC.RECONVERGENT B2 ;  /* 0x0000000000027941 */ /* 0x000fea0003800200 */
.L_x_5:
[----:B------:R0:W-:Y:S01]  /*06e0*/  STL.64 [R15+0x8], R18 ;  /* 0x000008120f007387 */ /* 0x0001e20000100a00 */
[----:B------:R-:W-:Y:S01]  /*06f0*/  ISETP.GE.U32.AND P0, PT, R4, R6, PT ;  /* 0x000000060400720c */ /* 0x000fe20003f06070 */
[----:B------:R-:W-:Y:S03]  /*0700*/  BSSY.RECONVERGENT B2, `(.L_x_8) ;  /* 0x0000025000027945 */ /* 0x000fe60003800200 */
[----:B------:R-:W-:-:S13]  /*0710*/  ISETP.GE.U32.AND.EX P0, PT, R17, R7, PT, P0 ;  /* 0x000000071100720c */ /* 0x000fda0003f06100 */
[----:B0-----:R-:W-:Y:S05]  /*0720*/  @P0 BRA `(.L_x_9) ;  /* 0x0000000000880947 */ /* 0x001fea0003800000 */
[----:B------:R-:W-:-:S06]  /*0730*/  IMAD.MOV.U32 R16, RZ, RZ, R4 ;  /* 0x000000ffff107224 */ /* 0x000fcc00078e0004 */
[----:B------:R-:W2:Y:S01]  /*0740*/  LDG.E R16, desc[UR6][R16.64] ;  /* 0x0000000610107981 */ /* 0x000ea2000c1e1900 */
[----:B------:R-:W-:-:S04]  /*0750*/  LEA.HI R4, R0, R0, RZ, 0x1 ;  /* 0x0000000000047211 */ /* 0x000fc800078f08ff */
[----:B------:R-:W-:-:S05]  /*0760*/  SHF.R.S32.HI R4, RZ, 0x1, R4 ;  /* 0x00000001ff047819 */ /* 0x000fca0000011404 */
[----:B------:R-:W-:Y:S01]  /*0770*/  IMAD R6, R4, 0x18, R1 ;  /* 0x0000001804067824 */ /* 0x000fe200078e0201 */
[----:B--2---:R0:W-:Y:S04]  /*0780*/  STL [R15], R16 ;  /* 0x000000100f007387 */ /* 0x0041e80000100800 */
[----:B------:R-:W2:Y:S01]  /*0790*/  LDL R7, [R6] ;  /* 0x0000000006077983 */ /* 0x000ea20000100800 */
[----:B------:R-:W-:Y:S01]  /*07a0*/  BSSY.RECONVERGENT B3, `(.L_x_10) ;  /* 0x0000019000037945 */ /* 0x000fe20003800200 */
[----:B--2---:R-:W-:-:S13]  /*07b0*/  ISETP.GE.AND P0, PT, R16, R7, PT ;  /* 0x000000071000720c */ /* 0x004fda0003f06270 */
[----:B0-----:R-:W-:Y:S05]  /*07c0*/  @P0 BRA `(.L_x_11) ;  /* 0x0000000000580947 */ /* 0x001fea0003800000 */
[----:B------:R-:W-:Y:S02]  /*07d0*/  IMAD.MOV.U32 R10, RZ, RZ, R16 ;  /* 0x000000ffff0a7224 */ /* 0x000fe400078e0010 */
[----:B------:R-:W-:Y:S02]  /*07e0*/  IMAD.MOV.U32 R23, RZ, RZ, R15 ;  /* 0x000000ffff177224 */ /* 0x000fe400078e000f */
[----:B------:R-:W-:Y:S02]  /*07f0*/  IMAD.MOV.U32 R21, RZ, RZ, R6 ;  /* 0x000000ffff157224 */ /* 0x000fe400078e0006 */
[----:B------:R-:W-:-:S07]  /*0800*/  IMAD.MOV.U32 R19, RZ, RZ, R7 ;  /* 0x000000ffff137224 */ /* 0x000fce00078e0007 */
.L_x_12:
[----:B------:R-:W2:Y:S04]  /*0810*/  LDL.64 R16, [R21+0x10] ;  /* 0x0000100015107983 */ /* 0x000ea80000100a00 */
[----:B------:R-:W3:Y:S04]  /*0820*/  LDL.64 R14, [R21+0x8] ;  /* 0x00000800150e7983 */ /* 0x000ee80000100a00 */
[----:B------:R-:W4:Y:S04]  /*0830*/  LDL.64 R6, [R23+0x8] ;  /* 0x0000080017067983 */ /* 0x000f280000100a00 */
[----:B------:R-:W5:Y:S01]  /*0840*/  LDL.64 R12, [R23+0x10] ;  /* 0x00001000170c7983 */ /* 0x000f620000100a00 */
[----:B------:R-:W-:-:S03]  /*0850*/  LEA.HI R18, R4, R4, RZ, 0x1 ;  /* 0x0000000404127211 */ /* 0x000fc600078f08ff */
[----:B------:R-:W-:Y:S04]  /*0860*/  STL [R23], R19 ;  /* 0x0000001317007387 */ /* 0x000fe80000100800 */
[----:B--2---:R-:W-:Y:S04]  /*0870*/  STL.64 [R23+0x10], R16 ;  /* 0x0000101017007387 */ /* 0x004fe80000100a00 */
[----:B---3--:R0:W-:Y:S04]  /*0880*/  STL.64 [R23+0x8], R14 ;  /* 0x0000080e17007387 */ /* 0x0081e80000100a00 */
[----:B----4-:R-:W-:Y:S04]  /*0890*/  STL.64 [R21+0x8], R6 ;  /* 0x0000080615007387 */ /* 0x010fe80000100a00 */
[----:B-----5:R-:W-:Y:S01]  /*08a0*/  STL.64 [R21+0x10], R12 ;  /* 0x0000100c15007387 */ /* 0x020fe20000100a00 */
[----:B0-----:R-:W-:Y:S01]  /*08b0*/  IMAD R23, R4, 0x18, R1 ;  /* 0x0000001804177824 */ /* 0x001fe200078e0201 */
[----:B------:R-:W-:-:S02]  /*08c0*/  SHF.R.S32.HI R4, RZ, 0x1, R18 ;  /* 0x00000001ff047819 */ /* 0x000fc40000011412 */
[----:B------:R0:W-:Y:S03]  /*08d0*/  STL [R21], R10 ;  /* 0x0000000a15007387 */ /* 0x0001e60000100800 */
[----:B0-----:R-:W-:Y:S01]  /*08e0*/  IMAD R21, R4, 0x18, R1 ;  /* 0x0000001804157824 */ /* 0x001fe200078e0201 */
[----:B------:R-:W2:Y:S04]  /*08f0*/  LDL R10, [R23] ;  /* 0x00000000170a7983 */ /* 0x000ea80000100800 */
[----:B------:R-:W2:Y:S02]  /*0900*/  LDL R19, [R21] ;  /* 0x0000000015137983 */ /* 0x000ea40000100800 */
[----:B--2---:R-:W-:-:S13]  /*0910*/  ISETP.GE.AND P0, PT, R10, R19, PT ;  /* 0x000000130a00720c */ /* 0x004fda0003f06270 */
[----:B------:R-:W-:Y:S05]  /*0920*/  @!P0 BRA `(.L_x_12) ;  /* 0xfffffffc00b88947 */ /* 0x000fea000383ffff */
.L_x_11:
[----:B------:R-:W-:Y:S05]  /*0930*/  BSYNC.RECONVERGENT B3 ;  /* 0x0000000000037941 */ /* 0x000fea0003800200 */
.L_x_10:
[----:B------:R-:W-:-:S07]  /*0940*/  VIADD R0, R0, 0x1 ;  /* 0x0000000100007836 */ /* 0x000fce0000000000 */
.L_x_9:
[----:B------:R-:W-:Y:S05]  /*0950*/  BSYNC.RECONVERGENT B2 ;  /* 0x0000000000027941 */ /* 0x000fea0003800200 */
.L_x_8:
[----:B------:R-:W-:-:S04]  /*0960*/  VIADD R7, R2, 0xffffffff ;  /* 0xffffffff02077836 */ /* 0x000fc80000000000 */
[--C-:B------:R-:W-:Y:S01]  /*0970*/  IMAD.MOV.U32 R2, RZ, RZ, R7.reuse ;  /* 0x000000ffff027224 */ /* 0x100fe200078e0007 */
[----:B------:R-:W-:Y:S02]  /*0980*/  ISETP.GT.U32.AND P0, PT, R8, R7, PT ;  /* 0x000000070800720c */ /* 0x000fe40003f04070 */
[----:B------:R-:W-:-:S04]  /*0990*/  SHF.R.S32.HI R4, RZ, 0x1f, R7 ;  /* 0x0000001fff047819 */ /* 0x000fc80000011407 */
[----:B------:R-:W-:-:S13]  /*09a0*/  ISETP.GT.AND.EX P0, PT, R9, R4, PT, P0 ;  /* 0x000000040900720c */ /* 0x000fda0003f04300 */
[----:B------:R-:W-:Y:S05]  /*09b0*/  @!P0 BRA `(.L_x_13) ;  /* 0xfffffff800288947 */ /* 0x000fea000383ffff */
.L_x_4:
[----:B------:R-:W-:Y:S05]  /*09c0*/  BSYNC.RECONVERGENT B0 ;  /* 0x0000000000007941 */ /* 0x000fea0003800200 */
.L_x_3:
[----:B------:R-:W-:Y:S01]  /*09d0*/  ISETP.GE.AND P0, PT, R0, 0x2, PT ;  /* 0x000000020000780c */ /* 0x000fe20003f06270 */
[----:B------:R-:W-:Y:S01]  /*09e0*/  BSSY.RECONVERGENT B0, `(.L_x_14) ;  /* 0x000004c000007945 */ /* 0x000fe20003800200 */
[----:B------:R-:W-:-:S11]  /*09f0*/  IMAD.MOV.U32 R2, RZ, RZ, 0x1 ;  /* 0x00000001ff027424 */ /* 0x000fd600078e00ff */
[----:B------:R-:W-:Y:S05]  /*0a00*/  @!P0 BRA `(.L_x_15) ;  /* 0x0000000400248947 */ /* 0x000fea0003800000 */
[----:B------:R-:W-:Y:S02]  /*0a10*/  VIADD R0, R0, 0xffffffff ;  /* 0xffffffff00007836 */ /* 0x000fe40000000000 */
[----:B------:R-:W-:Y:S02]  /*0a20*/  IMAD.MOV.U32 R4, RZ, RZ, -0x1 ;  /* 0xffffffffff047424 */ /* 0x000fe400078e00ff */
[----:B------:R-:W-:-:S07]  /*0a30*/  IMAD.MOV.U32 R2, RZ, RZ, 0x1 ;  /* 0x00000001ff027424 */ /* 0x000fce00078e00ff */
.L_x_21:
[----:B0-----:R-:W2:Y:S04]  /*0a40*/  LDL.64 R18, [R1+0x20] ;  /* 0x0000200001127983 */ /* 0x001ea80000100a00 */
[----:B------:R-:W3:Y:S04]  /*0a50*/  LDL.64 R8, [R1+0x28] ;  /* 0x0000280001087983 */ /* 0x000ee80000100a00 */
[----:B------:R-:W4:Y:S01]  /*0a60*/  LDL R7, [R1+0x18] ;  /* 0x0000180001077983 */ /* 0x000f220000100800 */
[----:B--2---:R-:W-:-:S05]  /*0a70*/  IADD3 R20, P0, PT, R18, 0x4, RZ ;  /* 0x0000000412147810 */ /* 0x004fca0007f1e0ff */
[----:B------:R-:W-:Y:S01]  /*0a80*/  IMAD.X R21, RZ, RZ, R19, P0 ;  /* 0x000000ffff157224 */ /* 0x000fe200000e0613 */
[----:B---3--:R-:W-:-:S04]  /*0a90*/  ISETP.GE.U32.AND P0, PT, R20, R8, PT ;  /* 0x000000081400720c */ /* 0x008fc80003f06070 */
[----:B------:R-:W-:Y:S01]  /*0aa0*/  ISETP.GE.U32.AND.EX P0, PT, R21, R9, PT, P0 ;  /* 0x000000091500720c */ /* 0x000fe20003f06100 */
[----:B------:R0:W-:-:S12]  /*0ab0*/  STL.64 [R1+0x20], R20 ;  /* 0x0000201401007387 */ /* 0x0001d80000100a00 */
[----:B------:R-:W-:-:S05]  /*0ac0*/  @P0 IMAD R10, R0, 0x18, R1 ;  /* 0x00000018000a0824 */ /* 0x000fca00078e0201 */
[----:B------:R-:W2:Y:S04]  /*0ad0*/  @P0 LDL.64 R14, [R10+0x8] ;  /* 0x000008000a0e0983 */ /* 0x000ea80000100a00 */
[----:B------:R-:W3:Y:S04]  /*0ae0*/  @P0 LDL.64 R16, [R10+0x10] ;  /* 0x000010000a100983 */ /* 0x000ee80000100a00 */
[----:B------:R-:W5:Y:S01]  /*0af0*/  @P0 LDL R12, [R10] ;  /* 0x000000000a0c0983 */ /* 0x000f620000100800 */
[----:B----4-:R-:W-:-:S03]  /*0b00*/  ISETP.NE.AND P1, PT, R7, R4, PT ;  /* 0x000000040700720c */ /* 0x010fc60003f25270 */
[----:B--2---:R0:W-:Y:S04]  /*0b10*/  @P0 STL.64 [R1+0x20], R14 ;  /* 0x0000200e01000387 */ /* 0x0041e80000100a00 */
[----:B---3--:R0:W-:Y:S04]  /*0b20*/  @P0 STL.64 [R1+0x28], R16 ;  /* 0x0000281001000387 */ /* 0x0081e80000100a00 */
[----:B-----5:R0:W-:Y:S04]  /*0b30*/  @P0 STL [R1+0x18], R12 ;  /* 0x0000180c01000387 */ /* 0x0201e80000100800 */
[----:B------:R0:W-:Y:S04]  /*0b40*/  @P0 STL.64 [R10+0x8], R20 ;  /* 0x000008140a000387 */ /* 0x0001e80000100a00 */
[----:B------:R0:W-:Y:S04]  /*0b50*/  @P0 STL.64 [R10+0x10], R8 ;  /* 0x000010080a000387 */ /* 0x0001e80000100a00 */
[----:B------:R0:W-:Y:S04]  /*0b60*/  @P0 STL [R10], R7 ;  /* 0x000000070a000387 */ /* 0x0001e80000100800 */
[----:B------:R-:W2:Y:S01]  /*0b70*/  @!P0 LD.E R18, desc[UR6][R18.64+0x4] ;  /* 0x0000040612128980 */ /* 0x000ea2000c101900 */
[----:B------:R-:W-:-:S02]  /*0b80*/  @P1 VIADD R6, R2, 0xffffffff ;  /* 0xffffffff02061836 */ /* 0x000fc40000000000 */
[----:B------:R-:W-:Y:S02]  /*0b90*/  @P0 VIADD R0, R0, 0xffffffff ;  /* 0xffffffff00000836 */ /* 0x000fe40000000000 */
[----:B------:R-:W-:-:S05]  /*0ba0*/  @P1 IMAD R6, R6, R2, RZ ;  /* 0x0000000206061224 */ /* 0x000fca00078e02ff */
[----:B------:R-:W-:-:S04]  /*0bb0*/  @P1 LEA.HI R6, R6, R6, RZ, 0x1 ;  /* 0x0000000606061211 */ /* 0x000fc800078f08ff */
[----:B------:R-:W-:Y:S01]  /*0bc0*/  @P1 SHF.R.S32.HI R6, RZ, 0x1, R6 ;  /* 0x00000001ff061819 */ /* 0x000fe20000011406 */
[----:B------:R-:W-:Y:S03]  /*0bd0*/  BSSY.RECONVERGENT B2, `(.L_x_16) ;  /* 0x000002a000027945 */ /* 0x000fe60003800200 */
[----:B------:R-:W-:Y:S01]  /*0be0*/  @P1 IADD3 R5, P2, PT, R6, R5, RZ ;  /* 0x0000000506051210 */ /* 0x000fe20007f5e0ff */
[----:B------:R-:W-:Y:S02]  /*0bf0*/  @!P1 VIADD R2, R2, 0x1 ;  /* 0x0000000102029836 */ /* 0x000fe40000000000 */
[----:B------:R-:W-:Y:S01]  /*0c00*/  @P1 IMAD.MOV.U32 R4, RZ, RZ, R7 ;  /* 0x000000ffff041224 */ /* 0x000fe200078e0007 */
[----:B------:R-:W-:Y:S01]  /*0c10*/  @P1 LEA.HI.X.SX32 R3, R6, R3, 0x1, P2 ;  /* 0x0000000306031211 */ /* 0x000fe200010f0eff */
[----:B------:R-:W-:Y:S01]  /*0c20*/  @P1 IMAD.MOV.U32 R2, RZ, RZ, 0x1 ;  /* 0x00000001ff021424 */ /* 0x000fe200078e00ff */
[----:B--2---:R0:W-:Y:S01]  /*0c30*/  @!P0 STL [R1+0x18], R18 ;  /* 0x0000181201008387 */ /* 0x0041e20000100800 */
[----:B------:R-:W-:-:S13]  /*0c40*/  ISETP.GE.U32.AND P0, PT, R0, 0x2, PT ;  /* 0x000000020000780c */ /* 0x000fda0003f06070 */
[----:B0-----:R-:W-:Y:S05]  /*0c50*/  @!P0 BRA `(.L_x_17) ;  /* 0x0000000000848947 */ /* 0x001fea0003800000 */
[----:B------:R-:W-:-:S07]  /*0c60*/  IMAD.MOV.U32 R17, RZ, RZ, 0x2 ;  /* 0x00000002ff117424 */ /* 0x000fce00078e00ff */
.L_x_20:
[----:B------:R-:W-:Y:S01]  /*0c70*/  ISETP.GE.AND P0, PT, R17, R0, PT ;  /* 0x000000001100720c */ /* 0x000fe20003f06270 */
[----:B------:R-:W-:Y:S01]  /*0c80*/  BSSY.RECONVERGENT B3, `(.L_x_18) ;  /* 0x0000008000037945 */ /* 0x000fe20003800200 */
[----:B0-----:R-:W-:-:S11]  /*0c90*/  IMAD.MOV.U32 R6, RZ, RZ, RZ ;  /* 0x000000ffff067224 */ /* 0x001fd600078e00ff */
[----:B------:R-:W-:Y:S05]  /*0ca0*/  @P0 BRA `(.L_x_19) ;  /* 0x0000000000140947 */ /* 0x000fea0003800000 */
[----:B------:R-:W-:-:S05]  /*0cb0*/  IMAD R7, R17, 0x18, R1 ;  /* 0x0000001811077824 */ /* 0x000fca00078e0201 */
[----:B------:R-:W2:Y:S04]  /*0cc0*/  LDL R6, [R7] ;  /* 0x0000000007067983 */ /* 0x000ea80000100800 */
[----:B------:R-:W2:Y:S02]  /*0cd0*/  LDL R9, [R7+0x18] ;  /* 0x0000180007097983 */ /* 0x000ea40000100800 */
[----:B--2---:R-:W-:-:S04]  /*0ce0*/  ISETP.GT.AND P0, PT, R6, R9, PT ;  /* 0x000000090600720c */ /* 0x004fc80003f04270 */
[----:B------:R-:W-:-:S09]  /*0cf0*/  SEL R6, RZ, 0x1, !P0 ;  /* 0x00000001ff067807 */ /* 0x000fd20004000000 */
.L_x_19:
[----:B------:R-:W-:Y:S05]  /*0d00*/  BSYNC.RECONVERGENT B3 ;  /* 0x0000000000037941 */ /* 0x000fea0003800200 */
.L_x_18:
[----:B------:R-:W-:-:S04]  /*0d10*/  IMAD.IADD R10, R6, 0x1, R17 ;  /* 0x00000001060a7824 */ /* 0x000fc800078e0211 */
[C---:B------:R-:W-:Y:S01]  /*0d20*/  IMAD R19, R10.reuse, 0x18, R1 ;  /* 0x000000180a137824 */ /* 0x040fe200078e0201 */
[----:B------:R-:W-:-:S04]  /*0d30*/  LEA.HI R6, R10, R10, RZ, 0x1 ;  /* 0x0000000a0a067211 */ /* 0x000fc800078f08ff */
[----:B------:R-:W-:Y:S01]  /*0d40*/  SHF.R.S32.HI R6, RZ, 0x1, R6 ;  /* 0x00000001ff067819 */ /* 0x000fe20000011406 */
[----:B------:R-:W2:Y:S04]  /*0d50*/  LDL R16, [R19] ;  /* 0x0000000013107983 */ /* 0x000ea80000100800 */
[----:B------:R-:W-:-:S05]  /*0d60*/  IMAD R21, R6, 0x18, R1 ;  /* 0x0000001806157824 */ /* 0x000fca00078e0201 */
[----:B------:R-:W2:Y:S02]  /*0d70*/  LDL R18, [R21] ;  /* 0x0000000015127983 */ /* 0x000ea40000100800 */
[----:B--2---:R-:W-:-:S13]  /*0d80*/  ISETP.GE.AND P0, PT, R16, R18, PT ;  /* 0x000000121000720c */ /* 0x004fda0003f06270 */
[----:B------:R-:W-:Y:S05]  /*0d90*/  @P0 BRA `(.L_x_17) ;  /* 0x0000000000340947 */ /* 0x000fea0003800000 */
[----:B------:R-:W2:Y:S04]  /*0da0*/  LDL.64 R12, [R21+0x8] ;  /* 0x00000800150c7983 */ /* 0x000ea80000100a00 */
[----:B------:R-:W3:Y:S04]  /*0db0*/  LDL.64 R14, [R21+0x10] ;  /* 0x00001000150e7983 */ /* 0x000ee80000100a00 */
[----:B------:R-:W4:Y:S04]  /*0dc0*/  LDL.64 R6, [R19+0x8] ;  /* 0x0000080013067983 */ /* 0x000f280000100a00 */
[----:B------:R-:W5:Y:S01]  /*0dd0*/  LDL.64 R8, [R19+0x10] ;  /* 0x0000100013087983 */ /* 0x000f620000100a00 */
[----:B------:R-:W-:-:S03]  /*0de0*/  IMAD.SHL.U32 R17, R10, 0x2, RZ ;  /* 0x000000020a117824 */ /* 0x000fc600078e00ff */
[----:B------:R0:W-:Y:S02]  /*0df0*/  STL [R19], R18 ;  /* 0x0000001213007387 */ /* 0x0001e40000100800 */
[----:B------:R-:W-:Y:S02]  /*0e00*/  ISETP.GT.AND P0, PT, R17, R0, PT ;  /* 0x000000001100720c */ /* 0x000fe40003f04270 */
[----:B--2---:R0:W-:Y:S04]  /*0e10*/  STL.64 [R19+0x8], R12 ;  /* 0x0000080c13007387 */ /* 0x0041e80000100a00 */
[----:B---3--:R0:W-:Y:S04]  /*0e20*/  STL.64 [R19+0x10], R14 ;  /* 0x0000100e13007387 */ /* 0x0081e80000100a00 */
[----:B----4-:R0:W-:Y:S04]  /*0e30*/  STL.64 [R21+0x8], R6 ;  /* 0x0000080615007387 */ /* 0x0101e80000100a00 */
[----:B-----5:R0:W-:Y:S04]  /*0e40*/  STL.64 [R21+0x10], R8 ;  /* 0x0000100815007387 */ /* 0x0201e80000100a00 */
[----:B------:R0:W-:Y:S01]  /*0e50*/  STL [R21], R16 ;  /* 0x0000001015007387 */ /* 0x0001e20000100800 */
[----:B------:R-:W-:Y:S05]  /*0e60*/  @!P0 BRA `(.L_x_20) ;  /* 0xfffffffc00808947 */ /* 0x000fea000383ffff */
.L_x_17:
[----:B------:R-:W-:Y:S05]  /*0e70*/  BSYNC.RECONVERGENT B2 ;  /* 0x0000000000027941 */ /* 0x000fea0003800200 */
.L_x_16:
[----:B------:R-:W-:-:S13]  /*0e80*/  ISETP.GT.AND P0, PT, R0, RZ, PT ;  /* 0x000000ff0000720c */ /* 0x000fda0003f04270 */
[----:B------:R-:W-:Y:S05]  /*0e90*/  @P0 BRA `(.L_x_21) ;  /* 0xfffffff800e80947 */ /* 0x000fea000383ffff */
.L_x_15:
[----:B------:R-:W-:Y:S05]  /*0ea0*/  BSYNC.RECONVERGENT B0 ;  /* 0x0000000000007941 */ /* 0x000fea0003800200 */
.L_x_14:
[----:B------:R-:W1:Y:S01]  /*0eb0*/  LDCU UR4, c[0x0][0x3b4] ;  /* 0x00007680ff0477ac */ /* 0x000e620008000800 */
[----:B0-----:R-:W-:Y:S02]  /*0ec0*/  VIADD R7, R2, 0xffffffff ;  /* 0xffffffff02077836 */ /* 0x001fe40000000000 */
[----:B------:R-:W-:Y:S02]  /*0ed0*/  IMAD.IADD R22, R11, 0x1, R22 ;  /* 0x000000010b167824 */ /* 0x000fe400078e0216 */
[----:B------:R-:W-:-:S05]  /*0ee0*/  IMAD R7, R7, R2, RZ ;  /* 0x0000000207077224 */ /* 0x000fca00078e02ff */
[----:B------:R-:W-:-:S04]  /*0ef0*/  LEA.HI R7, R7, R7, RZ, 0x1 ;  /* 0x0000000707077211 */ /* 0x000fc800078f08ff */
[----:B------:R-:W-:Y:S02]  /*0f00*/  SHF.R.S32.HI R0, RZ, 0x1, R7 ;  /* 0x00000001ff007819 */ /* 0x000fe40000011407 */
[----:B-1----:R-:W-:Y:S02]  /*0f10*/  ISETP.GE.AND P0, PT, R22, UR4, PT ;  /* 0x0000000416007c0c */ /* 0x002fe4000bf06270 */
[----:B------:R-:W-:-:S04]  /*0f20*/  IADD3 R5, P1, PT, R0, R5, RZ ;  /* 0x0000000500057210 */ /* 0x000fc80007f3e0ff */
[----:B------:R-:W-:-:S07]  /*0f30*/  LEA.HI.X.SX32 R3, R0, R3, 0x1, P1 ;  /* 0x0000000300037211 */ /* 0x000fce00008f0eff */
[----:B------:R-:W-:Y:S05]  /*0f40*/  @!P0 BRA `(.L_x_22) ;  /* 0xfffffff000888947 */ /* 0x000fea000383ffff */
.L_x_2:
[----:B------:R-:W-:Y:S05]  /*0f50*/  BSYNC.RECONVERGENT B1 ;  /* 0x0000000000017941 */ /* 0x000fea0003800200 */
.L_x_1:
[----:B------:R-:W0:Y:S01]  /*0f60*/  S2R R0, SR_TID.X ;  /* 0x0000000000007919 */ /* 0x000e220000002100 */
[----:B------:R-:W1:Y:S01]  /*0f70*/  S2UR UR5, SR_CgaCtaId ;  /* 0x00000000000579c3 */ /* 0x000e620000008800 */
[----:B------:R-:W-:Y:S01]  /*0f80*/  BSSY.RECONVERGENT B0, `(.L_x_23) ;  /* 0x000000a000007945 */ /* 0x000fe20003800200 */
[----:B------:R-:W-:Y:S02]  /*0f90*/  UMOV UR4, 0x400 ;  /* 0x0000040000047882 */ /* 0x000fe40000000000 */
[----:B-1----:R-:W-:Y:S01]  /*0fa0*/  ULEA UR4, UR5, UR4, 0x18 ;  /* 0x0000000405047291 */ /* 0x002fe2000f8ec0ff */
[----:B0-----:R-:W-:-:S13]  /*0fb0*/  ISETP.NE.AND P1, PT, R0, RZ, PT ;  /* 0x000000ff0000720c */ /* 0x001fda0003f25270 */
.L_x_24:
[----:B------:R-:W0:Y:S01]  /*0fc0*/  LDS.64 R8, [UR4] ;  /* 0x00000004ff087984 */ /* 0x000e220008000a00 */
[----:B------:R-:W-:Y:S01]  /*0fd0*/  IMAD.U32 R7, RZ, RZ, UR4 ;  /* 0x00000004ff077e24 */ /* 0x000fe2000f8e00ff */
[----:B0-----:R-:W-:-:S05]  /*0fe0*/  IADD3 R10, P0, PT, R8, R5, RZ ;  /* 0x00000005080a7210 */ /* 0x001fca0007f1e0ff */
[----:B------:R-:W-:-:S07]  /*0ff0*/  IMAD.X R11, R9, 0x1, R3, P0 ;  /* 0x00000001090b7824 */ /* 0x000fce00000e0603 */
[----:B------:R-:W0:Y:S02]  /*1000*/  ATOMS.CAST.SPIN.64 P0, [R7], R8, R10 ;  /* 0x000000080700758d */ /* 0x000e24000180040a */
[----:B0-----:R-:W-:Y:S05]  /*1010*/  @!P0 BRA `(.L_x_24) ;  /* 0xfffffffc00e88947 */ /* 0x001fea000383ffff */
[----:B------:R-:W-:Y:S05]  /*1020*/  BSYNC.RECONVERGENT B0 ;  /* 0x0000000000007941 */ /* 0x000fea0003800200 */
.L_x_23:
[----:B------:R-:W-:Y:S06]  /*1030*/  BAR.SYNC.DEFER_BLOCKING 0x0 ;  /* 0x0000000000007b1d */ /* 0x000fec0000010000 */
[----:B------:R-:W-:Y:S05]  /*1040*/  @P1 EXIT ;  /* 0x000000000000194d */ /* 0x000fea0003800000 */
[----:B------:R-:W0:Y:S01]  /*1050*/  LDS.64 R2, [UR4] ;  /* 0x00000004ff027984 */ /* 0x000e220008000a00 */
[----:B------:R-:W0:Y:S03]  /*1060*/  LDC.64 R4, c[0x0][0x398] ;  /* 0x0000e600ff047b82 */ /* 0x000e260000000a00 */
[----:B0-----:R-:W-:Y:S01]  /*1070*/  REDG.E.ADD.64.STRONG.GPU desc[UR6][R4.64], R2 ;  /* 0x000000020400798e */ /* 0x001fe2000c12e506 */
[----:B------:R-:W-:Y:S05]  /*1080*/  EXIT ;  /* 0x000000000000794d */ /* 0x000fea0003800000 */
.L_x_25:
        /* <DEDUP_REMOVED lines=15> */
.L_x_27:


//--------------------- .nv.shared.reserved.0     --------------------------
	.section	.nv.shared.reserved.0,"aw",@nobits
	.weak		__nv_reservedSMEM_offset_0_alias
	.size		__nv_reservedSMEM_offset_0_alias, 0, 64
	.other		__nv_reservedSMEM_offset_0_alias,@"STO_CUDA_RESERVED_SHARED STV_DEFAULT"
__nv_reservedSMEM_offset_0_alias:
	.zero		0
	.zero		64


//--------------------- .nv.global                --------------------------
	.section	.nv.global,"aw",@nobits
.nv.global:
	.type		_ZN34_INTERNAL_214228ab_4_k_cu_0e912a336thrust24THRUST_300001_SM_1000_NS12placeholders2_5E,@object
	.size		_ZN34_INTERNAL_214228ab_4_k_cu_0e912a336thrust24THRUST_300001_SM_1000_NS12placeholders2_5E,(_ZN34_INTERNAL_214228ab_4_k_cu_0e912a334cuda3std3__45__cpo6cbeginE - _ZN34_INTERNAL_214228ab_4_k_cu_0e912a336thrust24THRUST_300001_SM_1000_NS12placeholders2_5E)
_ZN34_INTERNAL_214228ab_4_k_cu_0e912a336thrust24THRUST_300001_SM_1000_NS12placeholders2_5E:
	.zero		1
	.type		_ZN34_INTERNAL_214228ab_4_k_cu_0e912a334cuda3std3__45__cpo6cbeginE,@object
	.size		_ZN34_INTERNAL_214228ab_4_k_cu_0e912a334cuda3std3__45__cpo6cbeginE,(_ZN34_INTERNAL_214228ab_4_k_cu_0e912a334cuda3std6ranges3__45__cpo6cbeginE - _ZN34_INTERNAL_214228ab_4_k_cu_0e912a334cuda3std3__45__cpo6cbeginE)
_ZN34_INTERNAL_214228ab_4_k_cu_0e912a334cuda3std3__45__cpo6cbeginE:
	.zero		1
	.type		_ZN34_INTERNAL_214228ab_4_k_cu_0e912a334cuda3std6ranges3__45__cpo6cbeginE,@object
	.size		_ZN34_INTERNAL_214228ab_4_k_cu_0e912a334cuda3std6ranges3__45__cpo6cbeginE,(_ZN34_INTERNAL_214228ab_4_k_cu_0e912a334cuda3std3__48in_placeE - _ZN34_INTERNAL_214228ab_4_k_cu_0e912a334cuda3std6ranges3__45__cpo6cbeginE)
_ZN34_INTERNAL_214228ab_4_k_cu_0e912a334cuda3std6ranges3__45__cpo6cbeginE:
	.zero		1
	.type		_ZN34_INTERNAL_214228ab_4_k_cu_0e912a334cuda3std3__48in_placeE,@object
	.size		_ZN34_INTERNAL_214228ab_4_k_cu_0e912a334cuda3std3__48in_placeE,(_ZN34_INTERNAL_214228ab_4_k_cu_0e912a334cuda3std6ranges3__45__cpo4sizeE - _ZN34_INTERNAL_214228ab_4_k_cu_0e912a334cuda3std3__48in_placeE)
_ZN34_INTERNAL_214228ab_4_k_cu_0e912a334cuda3std3__48in_placeE:
	.zero		1
	.type		_ZN34_INTERNAL_214228ab_4_k_cu_0e912a334cuda3std6ranges3__45__cpo4sizeE,@object
	.size		_ZN34_INTERNAL_214228ab_4_k_cu_0e912a334cuda3std6ranges3__45__cpo4sizeE,(_ZN34_INTERNAL_214228ab_4_k_cu_0e912a336thrust24THRUST_300001_SM_1000_NS12placeholders2_9E - _ZN34_INTERNAL_214228ab_4_k_cu_0e912a334cuda3std6ranges3__45__cpo4sizeE)
_ZN34_INTERNAL_214228ab_4_k_cu_0e912a334cuda3std6ranges3__45__cpo4sizeE:
	.zero		1
	.type		_ZN34_INTERNAL_214228ab_4_k_cu_0e912a336thrust24THRUST_300001_SM_1000_NS12placeholders2_9E,@object
	.size		_ZN34_INTERNAL_214228ab_4_k_cu_0e912a336thrust24THRUST_300001_SM_1000_NS12placeholders2_9E,(_ZN34_INTERNAL_214228ab_4_k_cu_0e912a334cuda3std3__45__cpo7crbeginE - _ZN34_INTERNAL_214228ab_4_k_cu_0e912a336thrust24THRUST_300001_SM_1000_NS12placeholders2_9E)
_ZN34_INTERNAL_214228ab_4_k_cu_0e912a336thrust24THRUST_300001_SM_1000_NS12placeholders2_9E:
	.zero		1
	.type		_ZN34_INTERNAL_214228ab_4_k_cu_0e912a334cuda3std3__45__cpo7crbeginE,@object
	.size		_ZN34_INTERNAL_214228ab_4_k_cu_0e912a334cuda3std3__45__cpo7crbeginE,(_ZN34_INTERNAL_214228ab_4_k_cu_0e912a334cuda3std6ranges3__45__cpo4nextE - _ZN34_INTERNAL_214228ab_4_k_cu_0e912a334cuda3std3__45__cpo7crbeginE)
_ZN34_INTERNAL_214228ab_4_k_cu_0e912a334cuda3std3__45__cpo7crbeginE:
	.zero		1
	.type		_ZN34_INTERNAL_214228ab_4_k_cu_0e912a334cuda3std6ranges3__45__cpo4nextE,@object
	.size		_ZN34_INTERNAL_214228ab_4_k_cu_0e912a334cuda3std6ranges3__45__cpo4nextE,(_ZN34_INTERNAL_214228ab_4_k_cu_0e912a334cuda3std6ranges3__45__cpo4swapE - _ZN34_INTERNAL_214228ab_4_k_cu_0e912a334cuda3std6ranges3__45__cpo4nextE)
_ZN34_INTERNAL_214228ab_4_k_cu_0e912a334cuda3std6ranges3__45__cpo4nextE:
	.zero		1
	.type		_ZN34_INTERNAL_214228ab_4_k_cu_0e912a334cuda3std6ranges3__45__cpo4swapE,@object
	.size		_ZN34_INTERNAL_214228ab_4_k_cu_0e912a334cuda3std6ranges3__45__cpo4swapE,(_ZN34_INTERNAL_214228ab_4_k_cu_0e912a336thrust24THRUST_300001_SM_1000_NS12placeholders2_1E - _ZN34_INTERNAL_214228ab_4_k_cu_0e912a334cuda3std6ranges3__45__cpo4swapE)
_ZN34_INTERNAL_214228ab_4_k_cu_0e912a334cuda3std6ranges3__45__cpo4swapE:
	.zero		1
	.type		_ZN34_INTERNAL_214228ab_4_k_cu_0e912a336thrust24THRUST_300001_SM_1000_NS12placeholders2_1E,@object
	.size		_ZN34_INTERNAL_214228ab_4_k_cu_0e912a336thrust24THRUST_300001_SM_1000_NS12placeholders2_1E,(_ZN34_INTERNAL_214228ab_4_k_cu_0e912a336thrust24THRUST_300001_SM_1000_NS12placeholders2_3E - _ZN34_INTERNAL_214228ab_4_k_cu_0e912a336thrust24THRUST_300001_SM_1000_NS12placeholders2_1E)
_ZN34_INTERNAL_214228ab_4_k_cu_0e912a336thrust24THRUST_300001_SM_1000_NS12placeholders2_1E:
	.zero		1
	.type		_ZN34_INTERNAL_214228ab_4_k_cu_0e912a336thrust24THRUST_300001_SM_1000_NS12placeholders2_3E,@object
	.size		_ZN34_INTERNAL_214228ab_4_k_cu_0e912a336thrust24THRUST_300001_SM_1000_NS12placeholders2_3E,(_ZN34_INTERNAL_214228ab_4_k_cu_0e912a334cuda3std3__45__cpo5beginE - _ZN34_INTERNAL_214228ab_4_k_cu_0e912a336thrust24THRUST_300001_SM_1000_NS12placeholders2_3E)
_ZN34_INTERNAL_214228ab_4_k_cu_0e912a336thrust24THRUST_300001_SM_1000_NS12placeholders2_3E:
	.zero		1
	.type		_ZN34_INTERNAL_214228ab_4_k_cu_0e912a334cuda3std3__45__cpo5beginE,@object
	.size		_ZN34_INTERNAL_214228ab_4_k_cu_0e912a334cuda3std3__45__cpo5beginE,(_ZN34_INTERNAL_214228ab_4_k_cu_0e912a334cuda3std6ranges3__45__cpo5beginE - _ZN34_INTERNAL_214228ab_4_k_cu_0e912a334cuda3std3__45__cpo5beginE)
_ZN34_INTERNAL_214228ab_4_k_cu_0e912a334cuda3std3__45__cpo5beginE:
	.zero		1
	.type		_ZN34_INTERNAL_214228ab_4_k_cu_0e912a334cuda3std6ranges3__45__cpo5beginE,@object
	.size		_ZN34_INTERNAL_214228ab_4_k_cu_0e912a334cuda3std6ranges3__45__cpo5beginE,(_ZN34_INTERNAL_214228ab_4_k_cu_0e912a334cuda3std3__436_GLOBAL__N__214228ab_4_k_cu_0e912a336ignoreE - _ZN34_INTERNAL_214228ab_4_k_cu_0e912a334cuda3std6ranges3__45__cpo5beginE)
_ZN34_INTERNAL_214228ab_4_k_cu_0e912a334cuda3std6ranges3__45__cpo5beginE:
	.zero		1
	.type		_ZN34_INTERNAL_214228ab_4_k_cu_0e912a334cuda3std3__436_GLOBAL__N__214228ab_4_k_cu_0e912a336ignoreE,@object
	.size		_ZN34_INTERNAL_214228ab_4_k_cu_0e912a334cuda3std3__436_GLOBAL__N__214228ab_4_k_cu_0e912a336ignoreE,(_ZN34_INTERNAL_214228ab_4_k_cu_0e912a334cuda3std6ranges3__45__cpo4dataE - _ZN34_INTERNAL_214228ab_4_k_cu_0e912a334cuda3std3__436_GLOBAL__N__214228ab_4_k_cu_0e912a336ignoreE)
_ZN34_INTERNAL_214228ab_4_k_cu_0e912a334cuda3std3__436_GLOBAL__N__214228ab_4_k_cu_0e912a336ignoreE:
	.zero		1
	.type		_ZN34_INTERNAL_214228ab_4_k_cu_0e912a334cuda3std6ranges3__45__cpo4dataE,@object
	.size		_ZN34_INTERNAL_214228ab_4_k_cu_0e912a334cuda3std6ranges3__45__cpo4dataE,(_ZN34_INTERNAL_214228ab_4_k_cu_0e912a336thrust24THRUST_300001_SM_1000_NS12placeholders2_7E - _ZN34_INTERNAL_214228ab_4_k_cu_0e912a334cuda3std6ranges3__45__cpo4dataE)
_ZN34_INTERNAL_214228ab_4_k_cu_0e912a334cuda3std6ranges3__45__cpo4dataE:
	.zero		1
	.type		_ZN34_INTERNAL_214228ab_4_k_cu_0e912a336thrust24THRUST_300001_SM_1000_NS12placeholders2_7E,@object
	.size		_ZN34_INTERNAL_214228ab_4_k_cu_0e912a336thrust24THRUST_300001_SM_1000_NS12placeholders2_7E,(_ZN34_INTERNAL_214228ab_4_k_cu_0e912a334cuda3std3__45__cpo6rbeginE - _ZN34_INTERNAL_214228ab_4_k_cu_0e912a336thrust24THRUST_300001_SM_1000_NS12placeholders2_7E)
_ZN34_INTERNAL_214228ab_4_k_cu_0e912a336thrust24THRUST_300001_SM_1000_NS12placeholders2_7E:
	.zero		1
	.type		_ZN34_INTERNAL_214228ab_4_k_cu_0e912a334cuda3std3__45__cpo6rbeginE,@object
	.size		_ZN34_INTERNAL_214228ab_4_k_cu_0e912a334cuda3std3__45__cpo6rbeginE,(_ZN34_INTERNAL_214228ab_4_k_cu_0e912a334cuda3std6ranges3__45__cpo7advanceE - _ZN34_INTERNAL_214228ab_4_k_cu_0e912a334cuda3std3__45__cpo6rbeginE)
_ZN34_INTERNAL_214228ab_4_k_cu_0e912a334cuda3std3__45__cpo6rbeginE:
	.zero		1
	.type		_ZN34_INTERNAL_214228ab_4_k_cu_0e912a334cuda3std6ranges3__45__cpo7advanceE,@object
	.size		_ZN34_INTERNAL_214228ab_4_k_cu_0e912a334cuda3std6ranges3__45__cpo7advanceE,(_ZN34_INTERNAL_214228ab_4_k_cu_0e912a334cuda3std3__47nulloptE - _ZN34_INTERNAL_214228ab_4_k_cu_0e912a334cuda3std6ranges3__45__cpo7advanceE)
_ZN34_INTERNAL_214228ab_4_k_cu_0e912a334cuda3std6ranges3__45__cpo7advanceE:
	.zero		1
	.type		_ZN34_INTERNAL_214228ab_4_k_cu_0e912a334cuda3std3__47nulloptE,@object
	.size		_ZN34_INTERNAL_214228ab_4_k_cu_0e912a334cuda3std3__47nulloptE,(_ZN34_INTERNAL_214228ab_4_k_cu_0e912a334cuda3std6ranges3__45__cpo8distanceE - _ZN34_INTERNAL_214228ab_4_k_cu_0e912a334cuda3std3__47nulloptE)
_ZN34_INTERNAL_214228ab_4_k_cu_0e912a334cuda3std3__47nulloptE:
	.zero		1
	.type		_ZN34_INTERNAL_214228ab_4_k_cu_0e912a334cuda3std6ranges3__45__cpo8distanceE,@object
	.size		_ZN34_INTERNAL_214228ab_4_k_cu_0e912a334cuda3std6ranges3__45__cpo8distanceE,(_ZN34_INTERNAL_214228ab_4_k_cu_0e912a336thrust24THRUST_300001_SM_1000_NS12placeholders2_6E - _ZN34_INTERNAL_214228ab_4_k_cu_0e912a334cuda3std6ranges3__45__cpo8distanceE)
_ZN34_INTERNAL_214228ab_4_k_cu_0e912a334cuda3std6ranges3__45__cpo8distanceE:
	.zero		1
	.type		_ZN34_INTERNAL_214228ab_4_k_cu_0e912a336thrust24THRUST_300001_SM_1000_NS12placeholders2_6E,@object
	.size		_ZN34_INTERNAL_214228ab_4_k_cu_0e912a336thrust24THRUST_300001_SM_1000_NS12placeholders2_6E,(_ZN34_INTERNAL_214228ab_4_k_cu_0e912a334cuda3std3__45__cpo4cendE - _ZN34_INTERNAL_214228ab_4_k_cu_0e912a336thrust24THRUST_300001_SM_1000_NS12placeholders2_6E)
_ZN34_INTERNAL_214228ab_4_k_cu_0e912a336thrust24THRUST_300001_SM_1000_NS12placeholders2_6E:
	.zero		1
	.type		_ZN34_INTERNAL_214228ab_4_k_cu_0e912a334cuda3std3__45__cpo4cendE,@object
	.size		_ZN34_INTERNAL_214228ab_4_k_cu_0e912a334cuda3std3__45__cpo4cendE,(_ZN34_INTERNAL_214228ab_4_k_cu_0e912a334cuda3std6ranges3__45__cpo4cendE - _ZN34_INTERNAL_214228ab_4_k_cu_0e912a334cuda3std3__45__cpo4cendE)
_ZN34_INTERNAL_214228ab_4_k_cu_0e912a334cuda3std3__45__cpo4cendE:
	.zero		1
	.type		_ZN34_INTERNAL_214228ab_4_k_cu_0e912a334cuda3std6ranges3__45__cpo4cendE,@object
	.size		_ZN34_INTERNAL_214228ab_4_k_cu_0e912a334cuda3std6ranges3__45__cpo4cendE,(_ZN34_INTERNAL_214228ab_4_k_cu_0e912a334cuda3std3__420unreachable_sentinelE - _ZN34_INTERNAL_214228ab_4_k_cu_0e912a334cuda3std6ranges3__45__cpo4cendE)
_ZN34_INTERNAL_214228ab_4_k_cu_0e912a334cuda3std6ranges3__45__cpo4cendE:
	.zero		1
	.type		_ZN34_INTERNAL_214228ab_4_k_cu_0e912a334cuda3std3__420unreachable_sentinelE,@object
	.size		_ZN34_INTERNAL_214228ab_4_k_cu_0e912a334cuda3std3__420unreachable_sentinelE,(_ZN34_INTERNAL_214228ab_4_k_cu_0e912a334cuda3std6ranges3__45__cpo5ssizeE - _ZN34_INTERNAL_214228ab_4_k_cu_0e912a334cuda3std3__420unreachable_sentinelE)
_ZN34_INTERNAL_214228ab_4_k_cu_0e912a334cuda3std3__420unreachable_sentinelE:
	.zero		1
	.type		_ZN34_INTERNAL_214228ab_4_k_cu_0e912a334cuda3std6ranges3__45__cpo5ssizeE,@object
	.size		_ZN34_INTERNAL_214228ab_4_k_cu_0e912a334cuda3std6ranges3__45__cpo5ssizeE,(_ZN34_INTERNAL_214228ab_4_k_cu_0e912a336thrust24THRUST_300001_SM_1000_NS12placeholders3_10E - _ZN34_INTERNAL_214228ab_4_k_cu_0e912a334cuda3std6ranges3__45__cpo5ssizeE)
_ZN34_INTERNAL_214228ab_4_k_cu_0e912a334cuda3std6ranges3__45__cpo5ssizeE:
	.zero		1
	.type		_ZN34_INTERNAL_214228ab_4_k_cu_0e912a336thrust24THRUST_300001_SM_1000_NS12placeholders3_10E,@object
	.size		_ZN34_INTERNAL_214228ab_4_k_cu_0e912a336thrust24THRUST_300001_SM_1000_NS12placeholders3_10E,(_ZN34_INTERNAL_214228ab_4_k_cu_0e912a334cuda3std3__45__cpo5crendE - _ZN34_INTERNAL_214228ab_4_k_cu_0e912a336thrust24THRUST_300001_SM_1000_NS12placeholders3_10E)
_ZN34_INTERNAL_214228ab_4_k_cu_0e912a336thrust24THRUST_300001_SM_1000_NS12placeholders3_10E:
	.zero		1
	.type		_ZN34_INTERNAL_214228ab_4_k_cu_0e912a334cuda3std3__45__cpo5crendE,@object
	.size		_ZN34_INTERNAL_214228ab_4_k_cu_0e912a334cuda3std3__45__cpo5crendE,(_ZN34_INTERNAL_214228ab_4_k_cu_0e912a334cuda3std6ranges3__45__cpo4prevE - _ZN34_INTERNAL_214228ab_4_k_cu_0e912a334cuda3std3__45__cpo5crendE)
_ZN34_INTERNAL_214228ab_4_k_cu_0e912a334cuda3std3__45__cpo5crendE:
	.zero		1
	.type		_ZN34_INTERNAL_214228ab_4_k_cu_0e912a334cuda3std6ranges3__45__cpo4prevE,@object
	.size		_ZN34_INTERNAL_214228ab_4_k_cu_0e912a334cuda3std6ranges3__45__cpo4prevE,(_ZN34_INTERNAL_214228ab_4_k_cu_0e912a334cuda3std6ranges3__45__cpo9iter_moveE - _ZN34_INTERNAL_214228ab_4_k_cu_0e912a334cuda3std6ranges3__45__cpo4prevE)
_ZN34_INTERNAL_214228ab_4_k_cu_0e912a334cuda3std6ranges3__45__cpo4prevE:
	.zero		1
	.type		_ZN34_INTERNAL_214228ab_4_k_cu_0e912a334cuda3std6ranges3__45__cpo9iter_moveE,@object
	.size		_ZN34_INTERNAL_214228ab_4_k_cu_0e912a334cuda3std6ranges3__45__cpo9iter_moveE,(_ZN34_INTERNAL_214228ab_4_k_cu_0e912a336thrust24THRUST_300001_SM_1000_NS12placeholders2_2E - _ZN34_INTERNAL_214228ab_4_k_cu_0e912a334cuda3std6ranges3__45__cpo9iter_moveE)
_ZN34_INTERNAL_214228ab_4_k_cu_0e912a334cuda3std6ranges3__45__cpo9iter_moveE:
	.zero		1
	.type		_ZN34_INTERNAL_214228ab_4_k_cu_0e912a336thrust24THRUST_300001_SM_1000_NS12placeholders2_2E,@object
	.size		_ZN34_INTERNAL_214228ab_4_k_cu_0e912a336thrust24THRUST_300001_SM_1000_NS12placeholders2_2E,(_ZN34_INTERNAL_214228ab_4_k_cu_0e912a336thrust24THRUST_300001_SM_1000_NS12placeholders2_4E - _ZN34_INTERNAL_214228ab_4_k_cu_0e912a336thrust24THRUST_300001_SM_1000_NS12placeholders2_2E)
_ZN34_INTERNAL_214228ab_4_k_cu_0e912a336thrust24THRUST_300001_SM_1000_NS12placeholders2_2E:
	.zero		1
	.type		_ZN34_INTERNAL_214228ab_4_k_cu_0e912a336thrust24THRUST_300001_SM_1000_NS12placeholders2_4E,@object
	.size		_ZN34_INTERNAL_214228ab_4_k_cu_0e912a336thrust24THRUST_300001_SM_1000_NS12placeholders2_4E,(_ZN34_INTERNAL_214228ab_4_k_cu_0e912a334cuda3std3__45__cpo3endE - _ZN34_INTERNAL_214228ab_4_k_cu_0e912a336thrust24THRUST_300001_SM_1000_NS12placeholders2_4E)
_ZN34_INTERNAL_214228ab_4_k_cu_0e912a336thrust24THRUST_300001_SM_1000_NS12placeholders2_4E:
	.zero		1
	.type		_ZN34_INTERNAL_214228ab_4_k_cu_0e912a334cuda3std3__45__cpo3endE,@object
	.size		_ZN34_INTERNAL_214228ab_4_k_cu_0e912a334cuda3std3__45__cpo3endE,(_ZN34_INTERNAL_214228ab_4_k_cu_0e912a334cuda3std6ranges3__45__cpo3endE - _ZN34_INTERNAL_214228ab_4_k_cu_0e912a334cuda3std3__45__cpo3endE)
_ZN34_INTERNAL_214228ab_4_k_cu_0e912a334cuda3std3__45__cpo3endE:
	.zero		1
	.type		_ZN34_INTERNAL_214228ab_4_k_cu_0e912a334cuda3std6ranges3__45__cpo3endE,@object
	.size		_ZN34_INTERNAL_214228ab_4_k_cu_0e912a334cuda3std6ranges3__45__cpo3endE,(_ZN34_INTERNAL_214228ab_4_k_cu_0e912a334cuda3std3__419piecewise_constructE - _ZN34_INTERNAL_214228ab_4_k_cu_0e912a334cuda3std6ranges3__45__cpo3endE)
_ZN34_INTERNAL_214228ab_4_k_cu_0e912a334cuda3std6ranges3__45__cpo3endE:
	.zero		1
	.type		_ZN34_INTERNAL_214228ab_4_k_cu_0e912a334cuda3std3__419piecewise_constructE,@object
	.size		_ZN34_INTERNAL_214228ab_4_k_cu_0e912a334cuda3std3__419piecewise_constructE,(_ZN34_INTERNAL_214228ab_4_k_cu_0e912a334cuda3std6ranges3__45__cpo5cdataE - _ZN34_INTERNAL_214228ab_4_k_cu_0e912a334cuda3std3__419piecewise_constructE)
_ZN34_INTERNAL_214228ab_4_k_cu_0e912a334cuda3std3__419piecewise_constructE:
	.zero		1
	.type		_ZN34_INTERNAL_214228ab_4_k_cu_0e912a334cuda3std6ranges3__45__cpo5cdataE,@object
	.size		_ZN34_INTERNAL_214228ab_4_k_cu_0e912a334cuda3std6ranges3__45__cpo5cdataE,(_ZN34_INTERNAL_214228ab_4_k_cu_0e912a336thrust24THRUST_300001_SM_1000_NS12placeholders2_8E - _ZN34_INTERNAL_214228ab_4_k_cu_0e912a334cuda3std6ranges3__45__cpo5cdataE)
_ZN34_INTERNAL_214228ab_4_k_cu_0e912a334cuda3std6ranges3__45__cpo5cdataE:
	.zero		1
	.type		_ZN34_INTERNAL_214228ab_4_k_cu_0e912a336thrust24THRUST_300001_SM_1000_NS12placeholders2_8E,@object
	.size		_ZN34_INTERNAL_214228ab_4_k_cu_0e912a336thrust24THRUST_300001_SM_1000_NS12placeholders2_8E,(_ZN34_INTERNAL_214228ab_4_k_cu_0e912a334cuda3std3__45__cpo4rendE - _ZN34_INTERNAL_214228ab_4_k_cu_0e912a336thrust24THRUST_300001_SM_1000_NS12placeholders2_8E)
_ZN34_INTERNAL_214228ab_4_k_cu_0e912a336thrust24THRUST_300001_SM_1000_NS12placeholders2_8E:
	.zero		1
	.type		_ZN34_INTERNAL_214228ab_4_k_cu_0e912a334cuda3std3__45__cpo4rendE,@object
	.size		_ZN34_INTERNAL_214228ab_4_k_cu_0e912a334cuda3std3__45__cpo4rendE,(_ZN34_INTERNAL_214228ab_4_k_cu_0e912a334cuda3std6ranges3__45__cpo9iter_swapE - _ZN34_INTERNAL_214228ab_4_k_cu_0e912a334cuda3std3__45__cpo4rendE)
_ZN34_INTERNAL_214228ab_4_k_cu_0e912a334cuda3std3__45__cpo4rendE:
	.zero		1
	.type		_ZN34_INTERNAL_214228ab_4_k_cu_0e912a334cuda3std6ranges3__45__cpo9iter_swapE,@object
	.size		_ZN34_INTERNAL_214228ab_4_k_cu_0e912a334cuda3std6ranges3__45__cpo9iter_swapE,(_ZN34_INTERNAL_214228ab_4_k_cu_0e912a334cuda3std3__48unexpectE - _ZN34_INTERNAL_214228ab_4_k_cu_0e912a334cuda3std6ranges3__45__cpo9iter_swapE)
_ZN34_INTERNAL_214228ab_4_k_cu_0e912a334cuda3std6ranges3__45__cpo9iter_swapE:
	.zero		1
	.type		_ZN34_INTERNAL_214228ab_4_k_cu_0e912a334cuda3std3__48unexpectE,@object
	.size		_ZN34_INTERNAL_214228ab_4_k_cu_0e912a334cuda3std3__48unexpectE,(_ZN34_INTERNAL_214228ab_4_k_cu_0e912a336thrust24THRUST_300001_SM_1000_NS6system6detail10sequential3seqE - _ZN34_INTERNAL_214228ab_4_k_cu_0e912a334cuda3std3__48unexpectE)
_ZN34_INTERNAL_214228ab_4_k_cu_0e912a334cuda3std3__48unexpectE:
	.zero		1
	.type		_ZN34_INTERNAL_214228ab_4_k_cu_0e912a336thrust24THRUST_300001_SM_1000_NS6system6detail10sequential3seqE,@object
	.size		_ZN34_INTERNAL_214228ab_4_k_cu_0e912a336thrust24THRUST_300001_SM_1000_NS6system6detail10sequential3seqE,(.L_29 - _ZN34_INTERNAL_214228ab_4_k_cu_0e912a336thrust24THRUST_300001_SM_1000_NS6system6detail10sequential3seqE)
_ZN34_INTERNAL_214228ab_4_k_cu_0e912a336thrust24THRUST_300001_SM_1000_NS6system6detail10sequential3seqE:
	.zero		1
.L_29:


//--------------------- .nv.shared._Z26heapBasedButterflyCountingPxPiiiPyS0_S0_ii --------------------------
	.section	.nv.shared._Z26heapBasedButterflyCountingPxPiiiPyS0_S0_ii,"aw",@nobits
	.sectionflags	@""
	.align	8
.nv.shared._Z26heapBasedButterflyCountingPxPiiiPyS0_S0_ii:
	.zero		1032


//--------------------- .nv.constant0._ZN3cub18CUB_300001_SM_10006detail11EmptyKernelIvEEvv --------------------------
	.section	.nv.constant0._ZN3cub18CUB_300001_SM_10006detail11EmptyKernelIvEEvv,"a",@progbits
	.sectionflags	@""
	.align	4
.nv.constant0._ZN3cub18CUB_300001_SM_10006detail11EmptyKernelIvEEvv:
	.zero		896


//--------------------- .nv.constant0._Z26heapBasedButterflyCountingPxPiiiPyS0_S0_ii --------------------------
	.section	.nv.constant0._Z26heapBasedButterflyCountingPxPiiiPyS0_S0_ii,"a",@progbits
	.sectionflags	@""
	.align	4
.nv.constant0._Z26heapBasedButterflyCountingPxPiiiPyS0_S0_ii:
	.zero		952


//--------------------- SYMBOLS --------------------------

	.type		.nv.reservedSmem.offset0,@object
	.size		.nv.reservedSmem.offset0,0x4
	.type		.nv.reservedSmem.cap,@object
	.size		.nv.reservedSmem.cap,0x4
